//
// Generated by NVIDIA NVVM Compiler
//
// Compiler Build ID: CL-36424714
// Cuda compilation tools, release 13.0, V13.0.88
// Based on NVVM 20.0.0
//

.version 9.0
.target sm_100
.address_size 64

	// .globl	_Z29wf_embedding_static_aa_kernelPfiiS_iiPsiPK6__halfiiPKfiPKiiS_iiiiifj
.const .align 4 .u32 FULL_MASK = -1;
.extern .shared .align 16 .b8 smem[];

.visible .entry _Z29wf_embedding_static_aa_kernelPfiiS_iiPsiPK6__halfiiPKfiPKiiS_iiiiifj(
	.param .u64 .ptr .align 1 _Z29wf_embedding_static_aa_kernelPfiiS_iiPsiPK6__halfiiPKfiPKiiS_iiiiifj_param_0,
	.param .u32 _Z29wf_embedding_static_aa_kernelPfiiS_iiPsiPK6__halfiiPKfiPKiiS_iiiiifj_param_1,
	.param .u32 _Z29wf_embedding_static_aa_kernelPfiiS_iiPsiPK6__halfiiPKfiPKiiS_iiiiifj_param_2,
	.param .u64 .ptr .align 1 _Z29wf_embedding_static_aa_kernelPfiiS_iiPsiPK6__halfiiPKfiPKiiS_iiiiifj_param_3,
	.param .u32 _Z29wf_embedding_static_aa_kernelPfiiS_iiPsiPK6__halfiiPKfiPKiiS_iiiiifj_param_4,
	.param .u32 _Z29wf_embedding_static_aa_kernelPfiiS_iiPsiPK6__halfiiPKfiPKiiS_iiiiifj_param_5,
	.param .u64 .ptr .align 1 _Z29wf_embedding_static_aa_kernelPfiiS_iiPsiPK6__halfiiPKfiPKiiS_iiiiifj_param_6,
	.param .u32 _Z29wf_embedding_static_aa_kernelPfiiS_iiPsiPK6__halfiiPKfiPKiiS_iiiiifj_param_7,
	.param .u64 .ptr .align 1 _Z29wf_embedding_static_aa_kernelPfiiS_iiPsiPK6__halfiiPKfiPKiiS_iiiiifj_param_8,
	.param .u32 _Z29wf_embedding_static_aa_kernelPfiiS_iiPsiPK6__halfiiPKfiPKiiS_iiiiifj_param_9,
	.param .u32 _Z29wf_embedding_static_aa_kernelPfiiS_iiPsiPK6__halfiiPKfiPKiiS_iiiiifj_param_10,
	.param .u64 .ptr .align 1 _Z29wf_embedding_static_aa_kernelPfiiS_iiPsiPK6__halfiiPKfiPKiiS_iiiiifj_param_11,
	.param .u32 _Z29wf_embedding_static_aa_kernelPfiiS_iiPsiPK6__halfiiPKfiPKiiS_iiiiifj_param_12,
	.param .u64 .ptr .align 1 _Z29wf_embedding_static_aa_kernelPfiiS_iiPsiPK6__halfiiPKfiPKiiS_iiiiifj_param_13,
	.param .u32 _Z29wf_embedding_static_aa_kernelPfiiS_iiPsiPK6__halfiiPKfiPKiiS_iiiiifj_param_14,
	.param .u64 .ptr .align 1 _Z29wf_embedding_static_aa_kernelPfiiS_iiPsiPK6__halfiiPKfiPKiiS_iiiiifj_param_15,
	.param .u32 _Z29wf_embedding_static_aa_kernelPfiiS_iiPsiPK6__halfiiPKfiPKiiS_iiiiifj_param_16,
	.param .u32 _Z29wf_embedding_static_aa_kernelPfiiS_iiPsiPK6__halfiiPKfiPKiiS_iiiiifj_param_17,
	.param .u32 _Z29wf_embedding_static_aa_kernelPfiiS_iiPsiPK6__halfiiPKfiPKiiS_iiiiifj_param_18,
	.param .u32 _Z29wf_embedding_static_aa_kernelPfiiS_iiPsiPK6__halfiiPKfiPKiiS_iiiiifj_param_19,
	.param .u32 _Z29wf_embedding_static_aa_kernelPfiiS_iiPsiPK6__halfiiPKfiPKiiS_iiiiifj_param_20,
	.param .f32 _Z29wf_embedding_static_aa_kernelPfiiS_iiPsiPK6__halfiiPKfiPKiiS_iiiiifj_param_21,
	.param .u32 _Z29wf_embedding_static_aa_kernelPfiiS_iiPsiPK6__halfiiPKfiPKiiS_iiiiifj_param_22
)
.maxntid 256
.minnctapersm 4
{
	.reg .pred 	%p<49>;
	.reg .b16 	%rs<6>;
	.reg .b32 	%r<228>;
	.reg .b32 	%f<88>;
	.reg .b64 	%rd<61>;

	ld.param.u64 	%rd12, [_Z29wf_embedding_static_aa_kernelPfiiS_iiPsiPK6__halfiiPKfiPKiiS_iiiiifj_param_0];
	ld.param.u32 	%r71, [_Z29wf_embedding_static_aa_kernelPfiiS_iiPsiPK6__halfiiPKfiPKiiS_iiiiifj_param_1];
	ld.param.u64 	%rd13, [_Z29wf_embedding_static_aa_kernelPfiiS_iiPsiPK6__halfiiPKfiPKiiS_iiiiifj_param_3];
	ld.param.u32 	%r72, [_Z29wf_embedding_static_aa_kernelPfiiS_iiPsiPK6__halfiiPKfiPKiiS_iiiiifj_param_4];
	ld.param.u64 	%rd14, [_Z29wf_embedding_static_aa_kernelPfiiS_iiPsiPK6__halfiiPKfiPKiiS_iiiiifj_param_6];
	ld.param.u64 	%rd15, [_Z29wf_embedding_static_aa_kernelPfiiS_iiPsiPK6__halfiiPKfiPKiiS_iiiiifj_param_8];
	ld.param.u64 	%rd16, [_Z29wf_embedding_static_aa_kernelPfiiS_iiPsiPK6__halfiiPKfiPKiiS_iiiiifj_param_11];
	ld.param.u64 	%rd17, [_Z29wf_embedding_static_aa_kernelPfiiS_iiPsiPK6__halfiiPKfiPKiiS_iiiiifj_param_13];
	ld.param.u32 	%r215, [_Z29wf_embedding_static_aa_kernelPfiiS_iiPsiPK6__halfiiPKfiPKiiS_iiiiifj_param_14];
	ld.param.u64 	%rd18, [_Z29wf_embedding_static_aa_kernelPfiiS_iiPsiPK6__halfiiPKfiPKiiS_iiiiifj_param_15];
	ld.param.u32 	%r74, [_Z29wf_embedding_static_aa_kernelPfiiS_iiPsiPK6__halfiiPKfiPKiiS_iiiiifj_param_16];
	ld.param.u32 	%r75, [_Z29wf_embedding_static_aa_kernelPfiiS_iiPsiPK6__halfiiPKfiPKiiS_iiiiifj_param_19];
	ld.param.u32 	%r76, [_Z29wf_embedding_static_aa_kernelPfiiS_iiPsiPK6__halfiiPKfiPKiiS_iiiiifj_param_20];
	cvta.to.global.u64 	%rd1, %rd18;
	mov.u32 	%r227, %tid.x;
	mov.u32 	%r2, %ntid.x;
	and.b32  	%r3, %r227, 31;
	mov.u32 	%r4, %ctaid.x;
	shr.u32 	%r77, %r75, 31;
	add.s32 	%r78, %r75, %r77;
	shr.s32 	%r5, %r78, 1;
	mul.lo.s32 	%r6, %r76, %r5;
	add.s32 	%r79, %r75, %r5;
	shl.b32 	%r80, %r79, 2;
	add.s32 	%r7, %r80, 20;
	shl.b32 	%r81, %r6, 1;
	add.s32 	%r8, %r7, %r81;
	shr.s32 	%r82, %r8, 31;
	shr.u32 	%r83, %r82, 28;
	add.s32 	%r84, %r8, %r83;
	shr.s32 	%r9, %r84, 4;
	setp.ge.s32 	%p1, %r227, %r9;
	@%p1 bra 	$L__BB0_7;
	add.s32 	%r85, %r227, %r2;
	max.u32 	%r86, %r9, %r85;
	setp.lt.u32 	%p2, %r85, %r9;
	selp.u32 	%r87, 1, 0, %p2;
	add.s32 	%r88, %r85, %r87;
	sub.s32 	%r89, %r86, %r88;
	div.u32 	%r90, %r89, %r2;
	add.s32 	%r10, %r90, %r87;
	and.b32  	%r91, %r10, 3;
	setp.eq.s32 	%p3, %r91, 3;
	mov.u32 	%r209, %r227;
	@%p3 bra 	$L__BB0_4;
	add.s32 	%r93, %r10, 1;
	and.b32  	%r11, %r93, 3;
	mov.b32 	%r208, 0;
	mov.u32 	%r209, %r227;
$L__BB0_3:
	.pragma "nounroll";
	shl.b32 	%r94, %r209, 4;
	mov.u32 	%r95, smem;
	add.s32 	%r96, %r95, %r94;
	mov.b32 	%r97, 0;
	st.shared.v4.u32 	[%r96], {%r97, %r97, %r97, %r97};
	add.s32 	%r209, %r209, %r2;
	add.s32 	%r208, %r208, 1;
	setp.ne.s32 	%p4, %r208, %r11;
	@%p4 bra 	$L__BB0_3;
$L__BB0_4:
	setp.lt.u32 	%p5, %r10, 3;
	@%p5 bra 	$L__BB0_7;
	mov.u32 	%r99, smem;
	shl.b32 	%r102, %r2, 4;
	shl.b32 	%r106, %r2, 2;
$L__BB0_6:
	shl.b32 	%r98, %r209, 4;
	add.s32 	%r100, %r99, %r98;
	mov.b32 	%r101, 0;
	st.shared.v4.u32 	[%r100], {%r101, %r101, %r101, %r101};
	add.s32 	%r103, %r100, %r102;
	st.shared.v4.u32 	[%r103], {%r101, %r101, %r101, %r101};
	add.s32 	%r104, %r103, %r102;
	st.shared.v4.u32 	[%r104], {%r101, %r101, %r101, %r101};
	add.s32 	%r105, %r104, %r102;
	st.shared.v4.u32 	[%r105], {%r101, %r101, %r101, %r101};
	add.s32 	%r209, %r106, %r209;
	setp.lt.s32 	%p6, %r209, %r9;
	@%p6 bra 	$L__BB0_6;
$L__BB0_7:
	shl.b32 	%r107, %r9, 4;
	add.s32 	%r213, %r107, %r227;
	setp.ge.s32 	%p7, %r213, %r8;
	@%p7 bra 	$L__BB0_14;
	add.s32 	%r108, %r213, %r2;
	max.s32 	%r109, %r108, %r8;
	setp.lt.s32 	%p8, %r108, %r8;
	selp.u32 	%r110, 1, 0, %p8;
	add.s32 	%r111, %r108, %r110;
	sub.s32 	%r112, %r109, %r111;
	div.u32 	%r113, %r112, %r2;
	add.s32 	%r20, %r113, %r110;
	and.b32  	%r114, %r20, 3;
	setp.eq.s32 	%p9, %r114, 3;
	@%p9 bra 	$L__BB0_11;
	add.s32 	%r116, %r20, 1;
	and.b32  	%r21, %r116, 3;
	mov.b32 	%r212, 0;
$L__BB0_10:
	.pragma "nounroll";
	mov.u32 	%r117, smem;
	add.s32 	%r118, %r117, %r213;
	mov.b16 	%rs2, 0;
	st.shared.u8 	[%r118], %rs2;
	add.s32 	%r213, %r213, %r2;
	add.s32 	%r212, %r212, 1;
	setp.ne.s32 	%p10, %r212, %r21;
	@%p10 bra 	$L__BB0_10;
$L__BB0_11:
	setp.lt.u32 	%p11, %r20, 3;
	@%p11 bra 	$L__BB0_14;
	mov.u32 	%r119, smem;
	shl.b32 	%r124, %r2, 2;
$L__BB0_13:
	add.s32 	%r120, %r119, %r213;
	mov.b16 	%rs3, 0;
	st.shared.u8 	[%r120], %rs3;
	add.s32 	%r121, %r120, %r2;
	st.shared.u8 	[%r121], %rs3;
	add.s32 	%r122, %r121, %r2;
	st.shared.u8 	[%r122], %rs3;
	add.s32 	%r123, %r122, %r2;
	st.shared.u8 	[%r123], %rs3;
	add.s32 	%r213, %r124, %r213;
	setp.lt.s32 	%p12, %r213, %r8;
	@%p12 bra 	$L__BB0_13;
$L__BB0_14:
	bar.sync 	0;
	setp.ne.s32 	%p13, %r227, 0;
	@%p13 bra 	$L__BB0_19;
	setp.lt.s32 	%p14, %r215, 1;
	mov.b32 	%r217, 0;
	@%p14 bra 	$L__BB0_18;
	mov.b32 	%r217, 0;
$L__BB0_17:
	add.s32 	%r128, %r215, %r217;
	shr.u32 	%r129, %r128, 1;
	mul.wide.u32 	%rd20, %r129, 4;
	add.s64 	%rd19, %rd17, %rd20;
	// begin inline asm
	ld.global.nc.s32 %r127, [%rd19];
	// end inline asm
	setp.gt.s32 	%p15, %r127, %r4;
	add.s32 	%r130, %r129, 1;
	selp.b32 	%r217, %r217, %r130, %p15;
	selp.b32 	%r215, %r129, %r215, %p15;
	setp.lt.s32 	%p16, %r217, %r215;
	@%p16 bra 	$L__BB0_17;
$L__BB0_18:
	mul.wide.s32 	%rd23, %r217, 4;
	add.s64 	%rd24, %rd17, %rd23;
	add.s64 	%rd21, %rd24, -4;
	// begin inline asm
	ld.global.nc.s32 %r131, [%rd21];
	// end inline asm
	mul.wide.u32 	%rd25, %r217, 4;
	add.s64 	%rd22, %rd17, %rd25;
	// begin inline asm
	ld.global.nc.s32 %r132, [%rd22];
	// end inline asm
	sub.s32 	%r133, %r132, %r131;
	st.shared.v2.u32 	[smem], {%r131, %r133};
$L__BB0_19:
	bar.sync 	0;
	ld.shared.v2.u32 	{%r34, %r35}, [smem];
	setp.ge.s32 	%p17, %r227, %r6;
	@%p17 bra 	$L__BB0_24;
	mov.u32 	%r134, smem;
	add.s32 	%r36, %r134, %r7;
	cvta.to.global.u64 	%rd2, %rd15;
	cvta.to.global.u64 	%rd3, %rd16;
	mov.u32 	%r218, %r227;
$L__BB0_21:
	.pragma "nounroll";
	shl.b32 	%r135, %r218, 1;
	add.s32 	%r136, %r36, %r135;
	mul.wide.u32 	%rd26, %r218, 2;
	add.s64 	%rd27, %rd2, %rd26;
	ld.global.u16 	%rs4, [%rd27];
	st.shared.u16 	[%r136], %rs4;
	setp.ge.s32 	%p18, %r218, %r5;
	@%p18 bra 	$L__BB0_23;
	mul.wide.u32 	%rd28, %r218, 4;
	add.s64 	%rd29, %rd3, %rd28;
	ld.global.f32 	%f28, [%rd29];
	shl.b32 	%r137, %r218, 2;
	add.s32 	%r139, %r134, %r137;
	st.shared.f32 	[%r139+20], %f28;
$L__BB0_23:
	add.s32 	%r218, %r218, %r2;
	setp.lt.s32 	%p19, %r218, %r6;
	@%p19 bra 	$L__BB0_21;
$L__BB0_24:
	add.s32 	%r140, %r2, %r35;
	add.s32 	%r141, %r140, -1;
	div.s32 	%r39, %r141, %r2;
	setp.lt.s32 	%p20, %r39, 1;
	@%p20 bra 	$L__BB0_38;
	ld.const.u32 	%r40, [FULL_MASK];
	neg.s32 	%r41, %r5;
	shl.b32 	%r143, %r5, 2;
	mov.u32 	%r144, smem;
	add.s32 	%r145, %r143, %r144;
	add.s32 	%r42, %r145, 24;
	add.s32 	%r146, %r5, %r75;
	shl.b32 	%r147, %r146, 2;
	shl.b32 	%r148, %r3, 1;
	add.s32 	%r149, %r147, %r148;
	add.s32 	%r150, %r149, %r144;
	add.s32 	%r43, %r150, 20;
	shl.b32 	%r44, %r76, 1;
	cvta.to.global.u64 	%rd4, %rd12;
	cvta.to.global.u64 	%rd5, %rd13;
	cvta.to.global.u64 	%rd6, %rd14;
	sub.s32 	%r45, %r4, %r34;
	mov.f32 	%f86, 0f3F800000;
	mov.b32 	%r219, 0;
	mul.wide.s32 	%rd32, %r71, 4;
	mul.wide.s32 	%rd36, %r72, 4;
$L__BB0_26:
	.pragma "nounroll";
	mad.lo.s32 	%r47, %r219, %r2, %r227;
	add.s32 	%r151, %r45, %r47;
	rem.s32 	%r152, %r151, %r35;
	add.s32 	%r153, %r152, %r34;
	mul.wide.s32 	%rd30, %r153, 4;
	add.s64 	%rd31, %rd4, %rd30;
	ld.global.f32 	%f5, [%rd31];
	add.s64 	%rd33, %rd31, %rd32;
	ld.global.f32 	%f6, [%rd33];
	add.s64 	%rd34, %rd33, %rd32;
	ld.global.f32 	%f7, [%rd34];
	add.s64 	%rd35, %rd5, %rd30;
	ld.global.f32 	%f8, [%rd35];
	add.s64 	%rd37, %rd35, %rd36;
	ld.global.f32 	%f9, [%rd37];
	add.s64 	%rd38, %rd37, %rd36;
	ld.global.f32 	%f10, [%rd38];
	mul.wide.s32 	%rd39, %r153, 2;
	add.s64 	%rd40, %rd6, %rd39;
	ld.global.u16 	%rs1, [%rd40];
	setp.ne.s32 	%p21, %r219, 0;
	@%p21 bra 	$L__BB0_30;
	setp.ne.s32 	%p22, %r227, 0;
	@%p22 bra 	$L__BB0_29;
	st.shared.v2.f32 	[smem+8], {%f5, %f6};
	st.shared.f32 	[smem+16], %f7;
$L__BB0_29:
	bar.sync 	0;
	ld.shared.v2.f32 	{%f82, %f83}, [smem+8];
	ld.shared.f32 	%f84, [smem+16];
$L__BB0_30:
	setp.lt.s32 	%p23, %r47, %r35;
	setp.lt.s32 	%p24, %r75, 2;
	sub.f32 	%f31, %f82, %f5;
	sub.f32 	%f32, %f83, %f6;
	sub.f32 	%f33, %f84, %f7;
	mul.f32 	%f34, %f32, %f32;
	fma.rn.f32 	%f35, %f31, %f31, %f34;
	fma.rn.f32 	%f36, %f33, %f33, %f35;
	setp.neu.f32 	%p25, %f36, 0f00000000;
	and.pred  	%p26, %p23, %p25;
	selp.u32 	%r154, 1, 0, %p26;
	cvt.rn.f32.u32 	%f37, %r154;
	not.pred 	%p27, %p26;
	selp.u32 	%r155, 1, 0, %p27;
	cvt.rn.f32.u32 	%f38, %r155;
	add.f32 	%f39, %f36, %f38;
	rsqrt.approx.f32 	%f40, %f39;
	mul.f32 	%f18, %f40, %f37;
	mul.f32 	%f41, %f9, %f32;
	fma.rn.f32 	%f42, %f8, %f31, %f41;
	fma.rn.f32 	%f19, %f10, %f33, %f42;
	@%p24 bra 	$L__BB0_37;
	cvt.s32.s16 	%r48, %rs1;
	mul.f32 	%f20, %f19, %f18;
	mul.f32 	%f21, %f36, %f18;
	mov.u32 	%r157, smem;
	add.s32 	%r221, %r157, 20;
	mov.u32 	%r220, %r43;
	mov.u32 	%r222, %r42;
	mov.u32 	%r223, %r41;
$L__BB0_32:
	.pragma "nounroll";
	setp.ge.s32 	%p28, %r3, %r76;
	@%p28 bra 	$L__BB0_34;
	ld.shared.u16 	%rs5, [%r220];
	// begin inline asm
	{  cvt.f32.f16 %f86, %rs5;}

	// end inline asm
$L__BB0_34:
	setp.ne.s32 	%p29, %r3, 0;
	mov.b32 	%r158, %f86;
	shfl.sync.idx.b32	%r159|%p30, %r158, %r48, 31, %r40;
	mov.b32 	%f44, %r159;
	mul.f32 	%f45, %f20, %f44;
	ld.shared.f32 	%f46, [%r221];
	sub.f32 	%f47, %f21, %f45;
	mul.f32 	%f48, %f46, %f47;
	sin.approx.f32 	%f49, %f48;
	cos.approx.f32 	%f50, %f48;
	mul.f32 	%f51, %f18, %f50;
	mul.f32 	%f52, %f18, %f49;
	mov.b32 	%r160, %f51;
	shfl.sync.down.b32	%r161|%p31, %r160, 16, 31, %r40;
	mov.b32 	%f53, %r161;
	add.f32 	%f54, %f51, %f53;
	mov.b32 	%r162, %f54;
	shfl.sync.down.b32	%r163|%p32, %r162, 8, 31, %r40;
	mov.b32 	%f55, %r163;
	add.f32 	%f56, %f54, %f55;
	mov.b32 	%r164, %f56;
	shfl.sync.down.b32	%r165|%p33, %r164, 4, 31, %r40;
	mov.b32 	%f57, %r165;
	add.f32 	%f58, %f56, %f57;
	mov.b32 	%r166, %f58;
	shfl.sync.down.b32	%r167|%p34, %r166, 2, 31, %r40;
	mov.b32 	%f59, %r167;
	add.f32 	%f60, %f58, %f59;
	mov.b32 	%r168, %f60;
	shfl.sync.down.b32	%r169|%p35, %r168, 1, 31, %r40;
	mov.b32 	%f61, %r169;
	add.f32 	%f25, %f60, %f61;
	mov.b32 	%r170, %f52;
	shfl.sync.down.b32	%r171|%p36, %r170, 16, 31, %r40;
	mov.b32 	%f62, %r171;
	add.f32 	%f63, %f52, %f62;
	mov.b32 	%r172, %f63;
	shfl.sync.down.b32	%r173|%p37, %r172, 8, 31, %r40;
	mov.b32 	%f64, %r173;
	add.f32 	%f65, %f63, %f64;
	mov.b32 	%r174, %f65;
	shfl.sync.down.b32	%r175|%p38, %r174, 4, 31, %r40;
	mov.b32 	%f66, %r175;
	add.f32 	%f67, %f65, %f66;
	mov.b32 	%r176, %f67;
	shfl.sync.down.b32	%r177|%p39, %r176, 2, 31, %r40;
	mov.b32 	%f68, %r177;
	add.f32 	%f69, %f67, %f68;
	mov.b32 	%r178, %f69;
	shfl.sync.down.b32	%r179|%p40, %r178, 1, 31, %r40;
	mov.b32 	%f70, %r179;
	add.f32 	%f26, %f69, %f70;
	@%p29 bra 	$L__BB0_36;
	atom.shared.add.f32 	%f71, [%r222+-4], %f25;
	atom.shared.add.f32 	%f72, [%r222], %f26;
$L__BB0_36:
	add.s32 	%r223, %r223, 1;
	setp.ne.s32 	%p41, %r223, 0;
	add.s32 	%r222, %r222, 8;
	add.s32 	%r221, %r221, 4;
	add.s32 	%r220, %r220, %r44;
	@%p41 bra 	$L__BB0_32;
$L__BB0_37:
	add.s32 	%r219, %r219, 1;
	setp.ne.s32 	%p42, %r219, %r39;
	@%p42 bra 	$L__BB0_26;
$L__BB0_38:
	mul.lo.s32 	%r180, %r74, %r4;
	cvt.s64.s32 	%rd7, %r180;
	bar.sync 	0;
	setp.ge.s32 	%p43, %r227, %r75;
	@%p43 bra 	$L__BB0_45;
	add.s32 	%r181, %r227, %r2;
	max.s32 	%r182, %r75, %r181;
	setp.lt.s32 	%p44, %r181, %r75;
	selp.u32 	%r183, 1, 0, %p44;
	add.s32 	%r184, %r181, %r183;
	sub.s32 	%r185, %r182, %r184;
	div.u32 	%r186, %r185, %r2;
	add.s32 	%r58, %r186, %r183;
	and.b32  	%r187, %r58, 3;
	setp.eq.s32 	%p45, %r187, 3;
	@%p45 bra 	$L__BB0_42;
	add.s32 	%r188, %r58, 1;
	and.b32  	%r189, %r188, 3;
	shl.b32 	%r190, %r227, 2;
	shl.b32 	%r191, %r5, 2;
	add.s32 	%r192, %r190, %r191;
	mov.u32 	%r193, smem;
	add.s32 	%r194, %r192, %r193;
	add.s32 	%r225, %r194, 20;
	shl.b32 	%r60, %r2, 2;
	cvt.u64.u32 	%rd41, %r227;
	add.s64 	%rd42, %rd7, %rd41;
	shl.b64 	%rd43, %rd42, 2;
	add.s64 	%rd60, %rd1, %rd43;
	mul.wide.u32 	%rd9, %r2, 4;
	neg.s32 	%r224, %r189;
	mad.lo.s32 	%r227, %r2, %r189, %r227;
$L__BB0_41:
	.pragma "nounroll";
	ld.shared.f32 	%f73, [%r225];
	st.global.f32 	[%rd60], %f73;
	add.s32 	%r225, %r225, %r60;
	add.s64 	%rd60, %rd60, %rd9;
	add.s32 	%r224, %r224, 1;
	setp.ne.s32 	%p46, %r224, 0;
	@%p46 bra 	$L__BB0_41;
$L__BB0_42:
	setp.lt.u32 	%p47, %r58, 3;
	@%p47 bra 	$L__BB0_45;
	shl.b32 	%r195, %r5, 2;
	mov.u32 	%r196, smem;
	add.s32 	%r197, %r196, %r195;
	add.s32 	%r68, %r197, 20;
	shl.b32 	%r201, %r2, 2;
$L__BB0_44:
	shl.b32 	%r198, %r227, 2;
	add.s32 	%r199, %r68, %r198;
	ld.shared.f32 	%f74, [%r199];
	cvt.u64.u32 	%rd44, %r227;
	add.s64 	%rd45, %rd44, %rd7;
	shl.b64 	%rd46, %rd45, 2;
	add.s64 	%rd47, %rd1, %rd46;
	st.global.f32 	[%rd47], %f74;
	add.s32 	%r200, %r227, %r2;
	add.s32 	%r202, %r199, %r201;
	ld.shared.f32 	%f75, [%r202];
	cvt.u64.u32 	%rd48, %r200;
	add.s64 	%rd49, %rd48, %rd7;
	shl.b64 	%rd50, %rd49, 2;
	add.s64 	%rd51, %rd1, %rd50;
	st.global.f32 	[%rd51], %f75;
	add.s32 	%r203, %r200, %r2;
	add.s32 	%r204, %r202, %r201;
	ld.shared.f32 	%f76, [%r204];
	cvt.u64.u32 	%rd52, %r203;
	add.s64 	%rd53, %rd52, %rd7;
	shl.b64 	%rd54, %rd53, 2;
	add.s64 	%rd55, %rd1, %rd54;
	st.global.f32 	[%rd55], %f76;
	add.s32 	%r205, %r203, %r2;
	add.s32 	%r206, %r204, %r201;
	ld.shared.f32 	%f77, [%r206];
	cvt.u64.u32 	%rd56, %r205;
	add.s64 	%rd57, %rd56, %rd7;
	shl.b64 	%rd58, %rd57, 2;
	add.s64 	%rd59, %rd1, %rd58;
	st.global.f32 	[%rd59], %f77;
	add.s32 	%r227, %r205, %r2;
	setp.lt.s32 	%p48, %r227, %r75;
	@%p48 bra 	$L__BB0_44;
$L__BB0_45:
	ret;

}


// ===== COMPILED SASS (sm_100) =====

	.target	sm_100

	.elftype	@"ET_EXEC"


//--------------------- .note.nv.tkinfo           --------------------------
	.section	.note.nv.tkinfo,"",@"SHT_NOTE"
	.sectionflags	@"SHF_NOTE_NV_TKINFO"
	.tkinfo
        /*0018*/ 	.word	0x00000002
        /*0030*/ 	.string	""
        /*0030*/ 	.string	"ptxas"
        /*0030*/ 	.string	"Cuda compilation tools, release 13.0, V13.0.88"
        /*0030*/ 	.string	"Build cuda_13.0.r13.0/compiler.36424714_0"
        /*0030*/ 	.string	"-arch sm_100 -m 64 "



//--------------------- .note.nv.cuinfo           --------------------------
	.section	.note.nv.cuinfo,"",@"SHT_NOTE"
	.sectionflags	@"SHF_NOTE_NV_CUINFO"
        /*0018*/ 	.short	0x0002
        /*001a*/ 	.short	0x0064
        /*001c*/ 	.short	0x0082
	.zero		2


//--------------------- .nv.info                  --------------------------
	.section	.nv.info,"",@"SHT_CUDA_INFO"
	.align	4


	//----- nvinfo : EIATTR_REGCOUNT
	.align		4
        /*0000*/ 	.byte	0x04, 0x2f
        /*0002*/ 	.short	(.L_2 - .L_1)
	.align		4
.L_1:
        /*0004*/ 	.word	index@(_Z29wf_embedding_static_aa_kernelPfiiS_iiPsiPK6__halfiiPKfiPKiiS_iiiiifj)
        /*0008*/ 	.word	0x00000020


	//----- nvinfo : EIATTR_FRAME_SIZE
	.align		4
.L_2:
        /*000c*/ 	.byte	0x04, 0x11
        /*000e*/ 	.short	(.L_4 - .L_3)
	.align		4
.L_3:
        /*0010*/ 	.word	index@(_Z29wf_embedding_static_aa_kernelPfiiS_iiPsiPK6__halfiiPKfiPKiiS_iiiiifj)
        /*0014*/ 	.word	0x00000000


	//----- nvinfo : EIATTR_MIN_STACK_SIZE
	.align		4
.L_4:
        /*0018*/ 	.byte	0x04, 0x12
        /*001a*/ 	.short	(.L_6 - .L_5)
	.align		4
.L_5:
        /*001c*/ 	.word	index@(_Z29wf_embedding_static_aa_kernelPfiiS_iiPsiPK6__halfiiPKfiPKiiS_iiiiifj)
        /*0020*/ 	.word	0x00000000
.L_6:


//--------------------- .nv.compat                --------------------------
	.section	.nv.compat,"",@"SHT_CUDA_COMPAT_INFO"
	.align	4
        /*0000*/ 	.byte	0x02, 0x09, 0x00, 0x00, 0x02, 0x02, 0x01, 0x00, 0x02, 0x05, 0x05, 0x00, 0x03, 0x07, 0x01, 0x01
        /*0010*/ 	.byte	0x02, 0x03, 0x00, 0x00, 0x02, 0x06, 0x01, 0x00, 0x04, 0x0b, 0x08, 0x00, 0x01, 0x00, 0x00, 0x00
        /*0020*/ 	.byte	0x00, 0x00, 0x00, 0x00


//--------------------- .nv.info._Z29wf_embedding_static_aa_kernelPfiiS_iiPsiPK6__halfiiPKfiPKiiS_iiiiifj --------------------------
	.section	.nv.info._Z29wf_embedding_static_aa_kernelPfiiS_iiPsiPK6__halfiiPKfiPKiiS_iiiiifj,"",@"SHT_CUDA_INFO"
	.sectionflags	@""
	.align	4


	//----- nvinfo : EIATTR_CUDA_API_VERSION
	.align		4
        /*0000*/ 	.byte	0x04, 0x37
        /*0002*/ 	.short	(.L_8 - .L_7)
.L_7:
        /*0004*/ 	.word	0x00000082


	//----- nvinfo : EIATTR_KPARAM_INFO
	.align		4
.L_8:
        /*0008*/ 	.byte	0x04, 0x17
        /*000a*/ 	.short	(.L_10 - .L_9)
.L_9:
        /*000c*/ 	.word	0x00000000
        /*0010*/ 	.short	0x0016
        /*0012*/ 	.short	0x0080
        /*0014*/ 	.byte	0x00, 0xf0, 0x11, 0x00


	//----- nvinfo : EIATTR_KPARAM_INFO
	.align		4
.L_10:
        /*0018*/ 	.byte	0x04, 0x17
        /*001a*/ 	.short	(.L_12 - .L_11)
.L_11:
        /*001c*/ 	.word	0x00000000
        /*0020*/ 	.short	0x0015
        /*0022*/ 	.short	0x007c
        /*0024*/ 	.byte	0x00, 0xf0, 0x11, 0x00


	//----- nvinfo : EIATTR_KPARAM_INFO
	.align		4
.L_12:
        /*0028*/ 	.byte	0x04, 0x17
        /*002a*/ 	.short	(.L_14 - .L_13)
.L_13:
        /*002c*/ 	.word	0x00000000
        /*0030*/ 	.short	0x0014
        /*0032*/ 	.short	0x0078
        /*0034*/ 	.byte	0x00, 0xf0, 0x11, 0x00


	//----- nvinfo : EIATTR_KPARAM_INFO
	.align		4
.L_14:
        /*0038*/ 	.byte	0x04, 0x17
        /*003a*/ 	.short	(.L_16 - .L_15)
.L_15:
        /*003c*/ 	.word	0x00000000
        /*0040*/ 	.short	0x0013
        /*0042*/ 	.short	0x0074
        /*0044*/ 	.byte	0x00, 0xf0, 0x11, 0x00


	//----- nvinfo : EIATTR_KPARAM_INFO
	.align		4
.L_16:
        /*0048*/ 	.byte	0x04, 0x17
        /*004a*/ 	.short	(.L_18 - .L_17)
.L_17:
        /*004c*/ 	.word	0x00000000
        /*0050*/ 	.short	0x0012
        /*0052*/ 	.short	0x0070
        /*0054*/ 	.byte	0x00, 0xf0, 0x11, 0x00


	//----- nvinfo : EIATTR_KPARAM_INFO
	.align		4
.L_18:
        /*0058*/ 	.byte	0x04, 0x17
        /*005a*/ 	.short	(.L_20 - .L_19)
.L_19:
        /*005c*/ 	.word	0x00000000
        /*0060*/ 	.short	0x0011
        /*0062*/ 	.short	0x006c
        /*0064*/ 	.byte	0x00, 0xf0, 0x11, 0x00


	//----- nvinfo : EIATTR_KPARAM_INFO
	.align		4
.L_20:
        /*0068*/ 	.byte	0x04, 0x17
        /*006a*/ 	.short	(.L_22 - .L_21)
.L_21:
        /*006c*/ 	.word	0x00000000
        /*0070*/ 	.short	0x0010
        /*0072*/ 	.short	0x0068
        /*0074*/ 	.byte	0x00, 0xf0, 0x11, 0x00


	//----- nvinfo : EIATTR_KPARAM_INFO
	.align		4
.L_22:
        /*0078*/ 	.byte	0x04, 0x17
        /*007a*/ 	.short	(.L_24 - .L_23)
.L_23:
        /*007c*/ 	.word	0x00000000
        /*0080*/ 	.short	0x000f
        /*0082*/ 	.short	0x0060
        /*0084*/ 	.byte	0x00, 0xf5, 0x21, 0x00


	//----- nvinfo : EIATTR_KPARAM_INFO
	.align		4
.L_24:
        /*0088*/ 	.byte	0x04, 0x17
        /*008a*/ 	.short	(.L_26 - .L_25)
.L_25:
        /*008c*/ 	.word	0x00000000
        /*0090*/ 	.short	0x000e
        /*0092*/ 	.short	0x0058
        /*0094*/ 	.byte	0x00, 0xf0, 0x11, 0x00


	//----- nvinfo : EIATTR_KPARAM_INFO
	.align		4
.L_26:
        /*0098*/ 	.byte	0x04, 0x17
        /*009a*/ 	.short	(.L_28 - .L_27)
.L_27:
        /*009c*/ 	.word	0x00000000
        /*00a0*/ 	.short	0x000d
        /*00a2*/ 	.short	0x0050
        /*00a4*/ 	.byte	0x00, 0xf5, 0x21, 0x00


	//----- nvinfo : EIATTR_KPARAM_INFO
	.align		4
.L_28:
        /*00a8*/ 	.byte	0x04, 0x17
        /*00aa*/ 	.short	(.L_30 - .L_29)
.L_29:
        /*00ac*/ 	.word	0x00000000
        /*00b0*/ 	.short	0x000c
        /*00b2*/ 	.short	0x0048
        /*00b4*/ 	.byte	0x00, 0xf0, 0x11, 0x00


	//----- nvinfo : EIATTR_KPARAM_INFO
	.align		4
.L_30:
        /*00b8*/ 	.byte	0x04, 0x17
        /*00ba*/ 	.short	(.L_32 - .L_31)
.L_31:
        /*00bc*/ 	.word	0x00000000
        /*00c0*/ 	.short	0x000b
        /*00c2*/ 	.short	0x0040
        /*00c4*/ 	.byte	0x00, 0xf5, 0x21, 0x00


	//----- nvinfo : EIATTR_KPARAM_INFO
	.align		4
.L_32:
        /*00c8*/ 	.byte	0x04, 0x17
        /*00ca*/ 	.short	(.L_34 - .L_33)
.L_33:
        /*00cc*/ 	.word	0x00000000
        /*00d0*/ 	.short	0x000a
        /*00d2*/ 	.short	0x003c
        /*00d4*/ 	.byte	0x00, 0xf0, 0x11, 0x00


	//----- nvinfo : EIATTR_KPARAM_INFO
	.align		4
.L_34:
        /*00d8*/ 	.byte	0x04, 0x17
        /*00da*/ 	.short	(.L_36 - .L_35)
.L_35:
        /*00dc*/ 	.word	0x00000000
        /*00e0*/ 	.short	0x0009
        /*00e2*/ 	.short	0x0038
        /*00e4*/ 	.byte	0x00, 0xf0, 0x11, 0x00


	//----- nvinfo : EIATTR_KPARAM_INFO
	.align		4
.L_36:
        /*00e8*/ 	.byte	0x04, 0x17
        /*00ea*/ 	.short	(.L_38 - .L_37)
.L_37:
        /*00ec*/ 	.word	0x00000000
        /*00f0*/ 	.short	0x0008
        /*00f2*/ 	.short	0x0030
        /*00f4*/ 	.byte	0x00, 0xf5, 0x21, 0x00


	//----- nvinfo : EIATTR_KPARAM_INFO
	.align		4
.L_38:
        /*00f8*/ 	.byte	0x04, 0x17
        /*00fa*/ 	.short	(.L_40 - .L_39)
.L_39:
        /*00fc*/ 	.word	0x00000000
        /*0100*/ 	.short	0x0007
        /*0102*/ 	.short	0x0028
        /*0104*/ 	.byte	0x00, 0xf0, 0x11, 0x00


	//----- nvinfo : EIATTR_KPARAM_INFO
	.align		4
.L_40:
        /*0108*/ 	.byte	0x04, 0x17
        /*010a*/ 	.short	(.L_42 - .L_41)
.L_41:
        /*010c*/ 	.word	0x00000000
        /*0110*/ 	.short	0x0006
        /*0112*/ 	.short	0x0020
        /*0114*/ 	.byte	0x00, 0xf5, 0x21, 0x00


	//----- nvinfo : EIATTR_KPARAM_INFO
	.align		4
.L_42:
        /*0118*/ 	.byte	0x04, 0x17
        /*011a*/ 	.short	(.L_44 - .L_43)
.L_43:
        /*011c*/ 	.word	0x00000000
        /*0120*/ 	.short	0x0005
        /*0122*/ 	.short	0x001c
        /*0124*/ 	.byte	0x00, 0xf0, 0x11, 0x00


	//----- nvinfo : EIATTR_KPARAM_INFO
	.align		4
.L_44:
        /*0128*/ 	.byte	0x04, 0x17
        /*012a*/ 	.short	(.L_46 - .L_45)
.L_45:
        /*012c*/ 	.word	0x00000000
        /*0130*/ 	.short	0x0004
        /*0132*/ 	.short	0x0018
        /*0134*/ 	.byte	0x00, 0xf0, 0x11, 0x00


	//----- nvinfo : EIATTR_KPARAM_INFO
	.align		4
.L_46:
        /*0138*/ 	.byte	0x04, 0x17
        /*013a*/ 	.short	(.L_48 - .L_47)
.L_47:
        /*013c*/ 	.word	0x00000000
        /*0140*/ 	.short	0x0003
        /*0142*/ 	.short	0x0010
        /*0144*/ 	.byte	0x00, 0xf5, 0x21, 0x00


	//----- nvinfo : EIATTR_KPARAM_INFO
	.align		4
.L_48:
        /*0148*/ 	.byte	0x04, 0x17
        /*014a*/ 	.short	(.L_50 - .L_49)
.L_49:
        /*014c*/ 	.word	0x00000000
        /*0150*/ 	.short	0x0002
        /*0152*/ 	.short	0x000c
        /*0154*/ 	.byte	0x00, 0xf0, 0x11, 0x00


	//----- nvinfo : EIATTR_KPARAM_INFO
	.align		4
.L_50:
        /*0158*/ 	.byte	0x04, 0x17
        /*015a*/ 	.short	(.L_52 - .L_51)
.L_51:
        /*015c*/ 	.word	0x00000000
        /*0160*/ 	.short	0x0001
        /*0162*/ 	.short	0x0008
        /*0164*/ 	.byte	0x00, 0xf0, 0x11, 0x00


	//----- nvinfo : EIATTR_KPARAM_INFO
	.align		4
.L_52:
        /*0168*/ 	.byte	0x04, 0x17
        /*016a*/ 	.short	(.L_54 - .L_53)
.L_53:
        /*016c*/ 	.word	0x00000000
        /*0170*/ 	.short	0x0000
        /*0172*/ 	.short	0x0000
        /*0174*/ 	.byte	0x00, 0xf5, 0x21, 0x00


	//----- nvinfo : EIATTR_SPARSE_MMA_MASK
	.align		4
.L_54:
        /*0178*/ 	.byte	0x03, 0x50
        /*017a*/ 	.short	0x0000


	//----- nvinfo : EIATTR_MAXREG_COUNT
	.align		4
        /*017c*/ 	.byte	0x03, 0x1b
        /*017e*/ 	.short	0x0040


	//----- nvinfo : EIATTR_NUM_BARRIERS
	.align		4
        /*0180*/ 	.byte	0x02, 0x4c
        /*0182*/ 	.byte	0x01
	.zero		1


	//----- nvinfo : EIATTR_MERCURY_ISA_VERSION
	.align		4
        /*0184*/ 	.byte	0x03, 0x5f
        /*0186*/ 	.short	0x0101


	//----- nvinfo : EIATTR_COOP_GROUP_MASK_REGIDS
	.align		4
        /*0188*/ 	.byte	0x04, 0x29
        /*018a*/ 	.short	(.L_56 - .L_55)


	//   ....[0]....
.L_55:
        /*018c*/ 	.word	0x05000008


	//   ....[1]....
        /*0190*/ 	.word	0x05000008


	//   ....[2]....
        /*0194*/ 	.word	0x05000008


	//   ....[3]....
        /*0198*/ 	.word	0x05000008


	//   ....[4]....
        /*019c*/ 	.word	0x05000008


	//   ....[5]....
        /*01a0*/ 	.word	0x05000008


	//   ....[6]....
        /*01a4*/ 	.word	0x05000008


	//   ....[7]....
        /*01a8*/ 	.word	0x05000008


	//   ....[8]....
        /*01ac*/ 	.word	0x05000008


	//   ....[9]....
        /*01b0*/ 	.word	0x05000008


	//   ....[10]....
        /*01b4*/ 	.word	0x05000008


	//----- nvinfo : EIATTR_COOP_GROUP_INSTR_OFFSETS
	.align		4
.L_56:
        /*01b8*/ 	.byte	0x04, 0x28
        /*01ba*/ 	.short	(.L_58 - .L_57)


	//   ....[0]....
.L_57:
        /*01bc*/ 	.word	0x000015b0


	//   ....[1]....
        /*01c0*/ 	.word	0x00001620


	//   ....[2]....
        /*01c4*/ 	.word	0x00001640


	//   ....[3]....
        /*01c8*/ 	.word	0x00001660


	//   ....[4]....
        /*01cc*/ 	.word	0x00001680


	//   ....[5]....
        /*01d0*/ 	.word	0x000016a0


	//   ....[6]....
        /*01d4*/ 	.word	0x000016c0


	//   ....[7]....
        /*01d8*/ 	.word	0x000016e0


	//   ....[8]....
        /*01dc*/ 	.word	0x00001700


	//   ....[9]....
        /*01e0*/ 	.word	0x00001730


	//   ....[10]....
        /*01e4*/ 	.word	0x00001750


	//----- nvinfo : EIATTR_VRC_CTA_INIT_COUNT
	.align		4
.L_58:
        /*01e8*/ 	.byte	0x02, 0x4a
	.zero		1
	.zero		1


	//----- nvinfo : EIATTR_EXIT_INSTR_OFFSETS
	.align		4
        /*01ec*/ 	.byte	0x04, 0x1c
        /*01ee*/ 	.short	(.L_60 - .L_59)


	//   ....[0]....
.L_59:
        /*01f0*/ 	.word	0x00001910


	//   ....[1]....
        /*01f4*/ 	.word	0x00001ca0


	//   ....[2]....
        /*01f8*/ 	.word	0x00001f40


	//----- nvinfo : EIATTR_MAX_THREADS
	.align		4
.L_60:
        /*01fc*/ 	.byte	0x04, 0x05
        /*01fe*/ 	.short	(.L_62 - .L_61)
.L_61:
        /*0200*/ 	.word	0x00000100
        /*0204*/ 	.word	0x00000001
        /*0208*/ 	.word	0x00000001


	//----- nvinfo : EIATTR_CRS_STACK_SIZE
	.align		4
.L_62:
        /*020c*/ 	.byte	0x04, 0x1e
        /*020e*/ 	.short	(.L_64 - .L_63)
.L_63:
        /*0210*/ 	.word	0x00000000


	//----- nvinfo : EIATTR_CBANK_PARAM_SIZE
	.align		4
.L_64:
        /*0214*/ 	.byte	0x03, 0x19
        /*0216*/ 	.short	0x0084


	//----- nvinfo : EIATTR_PARAM_CBANK
	.align		4
        /*0218*/ 	.byte	0x04, 0x0a
        /*021a*/ 	.short	(.L_66 - .L_65)
	.align		4
.L_65:
        /*021c*/ 	.word	index@(.nv.constant0._Z29wf_embedding_static_aa_kernelPfiiS_iiPsiPK6__halfiiPKfiPKiiS_iiiiifj)
        /*0220*/ 	.short	0x0380
        /*0222*/ 	.short	0x0084


	//----- nvinfo : EIATTR_SW_WAR
	.align		4
.L_66:
        /*0224*/ 	.byte	0x04, 0x36
        /*0226*/ 	.short	(.L_68 - .L_67)
.L_67:
        /*0228*/ 	.word	0x00000008
.L_68:


//--------------------- .nv.callgraph             --------------------------
	.section	.nv.callgraph,"",@"SHT_CUDA_CALLGRAPH"
	.align	4
	.sectionentsize	8
	.align		4
        /*0000*/ 	.word	0x00000000
	.align		4
        /*0004*/ 	.word	0xffffffff
	.align		4
        /*0008*/ 	.word	0x00000000
	.align		4
        /*000c*/ 	.word	0xfffffffe
	.align		4
        /*0010*/ 	.word	0x00000000
	.align		4
        /*0014*/ 	.word	0xfffffffd
	.align		4
        /*0018*/ 	.word	0x00000000
	.align		4
        /*001c*/ 	.word	0xfffffffc


//--------------------- .nv.constant3             --------------------------
	.section	.nv.constant3,"a",@progbits
	.align	4
.nv.constant3:
	.type		FULL_MASK,@object
	.size		FULL_MASK,(.L_0 - FULL_MASK)
FULL_MASK:
        /*0000*/ 	.byte	0xff, 0xff, 0xff, 0xff
.L_0:


//--------------------- .text._Z29wf_embedding_static_aa_kernelPfiiS_iiPsiPK6__halfiiPKfiPKiiS_iiiiifj --------------------------
	.section	.text._Z29wf_embedding_static_aa_kernelPfiiS_iiPsiPK6__halfiiPKfiPKiiS_iiiiifj,"ax",@progbits
	.align	128
        .global         _Z29wf_embedding_static_aa_kernelPfiiS_iiPsiPK6__halfiiPKfiPKiiS_iiiiifj
        .type           _Z29wf_embedding_static_aa_kernelPfiiS_iiPsiPK6__halfiiPKfiPKiiS_iiiiifj,@function
        .size           _Z29wf_embedding_static_aa_kernelPfiiS_iiPsiPK6__halfiiPKfiPKiiS_iiiiifj,(.L_x_33 - _Z29wf_embedding_static_aa_kernelPfiiS_iiPsiPK6__halfiiPKfiPKiiS_iiiiifj)
        .other          _Z29wf_embedding_static_aa_kernelPfiiS_iiPsiPK6__halfiiPKfiPKiiS_iiiiifj,@"STO_CUDA_ENTRY STV_DEFAULT"
_Z29wf_embedding_static_aa_kernelPfiiS_iiPsiPK6__halfiiPKfiPKiiS_iiiiifj:
.text._Z29wf_embedding_static_aa_kernelPfiiS_iiPsiPK6__halfiiPKfiPKiiS_iiiiifj:
[----:B------:R-:W-:Y:S01]  /*0000*/  LDC R1, c[0x0][0x37c] ;  /* 0x0000df00ff017b82 */ /* 0x000fe20000000800 */
[----:B------:R-:W0:Y:S07]  /*0010*/  LDCU UR6, c[0x0][0x3f4] ;  /* 0x00007e80ff0677ac */ /* 0x000e2e0008000800 */
[----:B------:R-:W1:Y:S01]  /*0020*/  LDC R5, c[0x0][0x3f8] ;  /* 0x0000fe00ff057b82 */ /* 0x000e620000000800 */
[----:B------:R-:W2:Y:S01]  /*0030*/  S2R R0, SR_TID.X ;  /* 0x0000000000007919 */ /* 0x000ea20000002100 */
[----:B------:R-:W-:Y:S06]  /*0040*/  BSSY.RECONVERGENT B0, `(.L_x_0) ;  /* 0x000004c000007945 */ /* 0x000fec0003800200 */
[----:B------:R-:W3:Y:S08]  /*0050*/  LDC R3, c[0x0][0x360] ;  /* 0x0000d800ff037b82 */ /* 0x000ef00000000800 */
[----:B------:R-:W4:Y:S01]  /*0060*/  S2UR UR11, SR_CTAID.X ;  /* 0x00000000000b79c3 */ /* 0x000f220000002500 */
[----:B0-----:R-:W-:-:S04]  /*0070*/  ULEA.HI UR4, UR6, UR6, URZ, 0x1 ;  /* 0x0000000606047291 */ /* 0x001fc8000f8f08ff */
[----:B------:R-:W-:-:S04]  /*0080*/  USHF.R.S32.HI UR5, URZ, 0x1, UR4 ;  /* 0x00000001ff057899 */ /* 0x000fc80008011404 */
[----:B------:R-:W-:Y:S02]  /*0090*/  UIADD3 UR4, UPT, UPT, UR5, UR6, URZ ;  /* 0x0000000605047290 */ /* 0x000fe4000fffe0ff */
[----:B-1----:R-:W-:Y:S01]  /*00a0*/  IMAD R5, R5, UR5, RZ ;  /* 0x0000000505057c24 */ /* 0x002fe2000f8e02ff */
[----:B------:R-:W0:Y:S01]  /*00b0*/  LDCU UR6, c[0x0][0x3d8] ;  /* 0x00007b00ff0677ac */ /* 0x000e220008000800 */
[----:B------:R-:W-:Y:S01]  /*00c0*/  ULEA UR4, UR4, 0x14, 0x2 ;  /* 0x0000001404047891 */ /* 0x000fe2000f8e10ff */
[----:B--2---:R-:W-:-:S05]  /*00d0*/  LOP3.LUT R2, R0, 0x1f, RZ, 0xc0, !PT ;  /* 0x0000001f00027812 */ /* 0x004fca00078ec0ff */
[----:B------:R-:W-:-:S04]  /*00e0*/  LEA R6, R5, UR4, 0x1 ;  /* 0x0000000405067c11 */ /* 0x000fc8000f8e08ff */
[----:B------:R-:W-:-:S04]  /*00f0*/  SHF.R.S32.HI R7, RZ, 0x1f, R6 ;  /* 0x0000001fff077819 */ /* 0x000fc80000011406 */
[----:B------:R-:W-:Y:S01]  /*0100*/  LEA.HI R7, R7, R6, RZ, 0x4 ;  /* 0x0000000607077211 */ /* 0x000fe200078f20ff */
[----:B0-----:R-:W-:-:S03]  /*0110*/  IMAD.U32 R4, RZ, RZ, UR6 ;  /* 0x00000006ff047e24 */ /* 0x001fc6000f8e00ff */
[----:B------:R-:W-:-:S04]  /*0120*/  SHF.R.S32.HI R7, RZ, 0x4, R7 ;  /* 0x00000004ff077819 */ /* 0x000fc80000011407 */
[----:B------:R-:W-:-:S13]  /*0130*/  ISETP.GE.AND P0, PT, R0, R7, PT ;  /* 0x000000070000720c */ /* 0x000fda0003f06270 */
[----:B---34-:R-:W-:Y:S05]  /*0140*/  @P0 BRA `(.L_x_1) ;  /* 0x0000000000ec0947 */ /* 0x018fea0003800000 */
[----:B------:R-:W0:Y:S01]  /*0150*/  I2F.U32.RP R13, R3 ;  /* 0x00000003000d7306 */ /* 0x000e220000209000 */
[----:B------:R-:W-:Y:S01]  /*0160*/  IADD3 R10, PT, PT, R0, R3, RZ ;  /* 0x00000003000a7210 */ /* 0x000fe20007ffe0ff */
[----:B------:R-:W-:Y:S01]  /*0170*/  BSSY.RECONVERGENT B1, `(.L_x_2) ;  /* 0x0000029000017945 */ /* 0x000fe20003800200 */
[----:B------:R-:W-:Y:S02]  /*0180*/  ISETP.NE.U32.AND P2, PT, R3, RZ, PT ;  /* 0x000000ff0300720c */ /* 0x000fe40003f45070 */
[----:B------:R-:W-:Y:S02]  /*0190*/  ISETP.GE.U32.AND P0, PT, R10, R7, PT ;  /* 0x000000070a00720c */ /* 0x000fe40003f06070 */
[----:B------:R-:W-:Y:S01]  /*01a0*/  VIMNMX.U32 R11, PT, PT, R7, R10, !PT ;  /* 0x0000000a070b7248 */ /* 0x000fe20007fe0000 */
[----:B0-----:R-:W0:Y:S02]  /*01b0*/  MUFU.RCP R13, R13 ;  /* 0x0000000d000d7308 */ /* 0x001e240000001000 */
[----:B0-----:R-:W-:-:S06]  /*01c0*/  VIADD R8, R13, 0xffffffe ;  /* 0x0ffffffe0d087836 */ /* 0x001fcc0000000000 */
[----:B------:R0:W1:Y:S02]  /*01d0*/  F2I.FTZ.U32.TRUNC.NTZ R9, R8 ;  /* 0x0000000800097305 */ /* 0x000064000021f000 */
[----:B0-----:R-:W-:Y:S02]  /*01e0*/  IMAD.MOV.U32 R8, RZ, RZ, RZ ;  /* 0x000000ffff087224 */ /* 0x001fe400078e00ff */
[----:B-1----:R-:W-:-:S04]  /*01f0*/  IMAD.MOV R12, RZ, RZ, -R9 ;  /* 0x000000ffff0c7224 */ /* 0x002fc800078e0a09 */
[----:B------:R-:W-:Y:S01]  /*0200*/  IMAD R15, R12, R3, RZ ;  /* 0x000000030c0f7224 */ /* 0x000fe200078e02ff */
[----:B------:R-:W-:-:S03]  /*0210*/  SEL R12, RZ, 0x1, P0 ;  /* 0x00000001ff0c7807 */ /* 0x000fc60000000000 */
[----:B------:R-:W-:Y:S01]  /*0220*/  IMAD.HI.U32 R9, R9, R15, R8 ;  /* 0x0000000f09097227 */ /* 0x000fe200078e0008 */
[----:B------:R-:W-:-:S05]  /*0230*/  IADD3 R10, PT, PT, R11, -R10, -R12 ;  /* 0x8000000a0b0a7210 */ /* 0x000fca0007ffe80c */
[----:B------:R-:W-:-:S04]  /*0240*/  IMAD.HI.U32 R9, R9, R10, RZ ;  /* 0x0000000a09097227 */ /* 0x000fc800078e00ff */
[----:B------:R-:W-:-:S04]  /*0250*/  IMAD.MOV R8, RZ, RZ, -R9 ;  /* 0x000000ffff087224 */ /* 0x000fc800078e0a09 */
[----:B------:R-:W-:-:S05]  /*0260*/  IMAD R10, R3, R8, R10 ;  /* 0x00000008030a7224 */ /* 0x000fca00078e020a */
[----:B------:R-:W-:-:S13]  /*0270*/  ISETP.GE.U32.AND P0, PT, R10, R3, PT ;  /* 0x000000030a00720c */ /* 0x000fda0003f06070 */
[----:B------:R-:W-:Y:S01]  /*0280*/  @P0 IMAD.IADD R10, R10, 0x1, -R3 ;  /* 0x000000010a0a0824 */ /* 0x000fe200078e0a03 */
[----:B------:R-:W-:-:S04]  /*0290*/  @P0 IADD3 R9, PT, PT, R9, 0x1, RZ ;  /* 0x0000000109090810 */ /* 0x000fc80007ffe0ff */
[----:B------:R-:W-:-:S13]  /*02a0*/  ISETP.GE.U32.AND P1, PT, R10, R3, PT ;  /* 0x000000030a00720c */ /* 0x000fda0003f26070 */
[----:B------:R-:W-:Y:S01]  /*02b0*/  @P1 VIADD R9, R9, 0x1 ;  /* 0x0000000109091836 */ /* 0x000fe20000000000 */
[----:B------:R-:W-:-:S05]  /*02c0*/  @!P2 LOP3.LUT R9, RZ, R3, RZ, 0x33, !PT ;  /* 0x00000003ff09a212 */ /* 0x000fca00078e33ff */
[----:B------:R-:W-:-:S05]  /*02d0*/  IMAD.IADD R9, R12, 0x1, R9 ;  /* 0x000000010c097824 */ /* 0x000fca00078e0209 */
[C---:B------:R-:W-:Y:S02]  /*02e0*/  LOP3.LUT R8, R9.reuse, 0x3, RZ, 0xc0, !PT ;  /* 0x0000000309087812 */ /* 0x040fe400078ec0ff */
[----:B------:R-:W-:Y:S02]  /*02f0*/  ISETP.GE.U32.AND P1, PT, R9, 0x3, PT ;  /* 0x000000030900780c */ /* 0x000fe40003f26070 */
[----:B------:R-:W-:Y:S01]  /*0300*/  ISETP.NE.AND P0, PT, R8, 0x3, PT ;  /* 0x000000030800780c */ /* 0x000fe20003f05270 */
[----:B------:R-:W-:-:S12]  /*0310*/  IMAD.MOV.U32 R8, RZ, RZ, R0 ;  /* 0x000000ffff087224 */ /* 0x000fd800078e0000 */
[----:B------:R-:W-:Y:S05]  /*0320*/  @!P0 BRA `(.L_x_3) ;  /* 0x0000000000348947 */ /* 0x000fea0003800000 */
[----:B------:R-:W0:Y:S01]  /*0330*/  S2R R11, SR_CgaCtaId ;  /* 0x00000000000b7919 */ /* 0x000e220000008800 */
[----:B------:R-:W-:Y:S01]  /*0340*/  MOV R8, 0x400 ;  /* 0x0000040000087802 */ /* 0x000fe20000000f00 */
[----:B------:R-:W-:Y:S01]  /*0350*/  IMAD.MOV.U32 R10, RZ, RZ, RZ ;  /* 0x000000ffff0a7224 */ /* 0x000fe200078e00ff */
[----:B------:R-:W-:-:S04]  /*0360*/  IADD3 R9, PT, PT, R9, 0x1, RZ ;  /* 0x0000000109097810 */ /* 0x000fc80007ffe0ff */
[----:B------:R-:W-:Y:S02]  /*0370*/  LOP3.LUT R13, R9, 0x3, RZ, 0xc0, !PT ;  /* 0x00000003090d7812 */ /* 0x000fe400078ec0ff */
[----:B0-----:R-:W-:Y:S01]  /*0380*/  LEA R11, R11, R8, 0x18 ;  /* 0x000000080b0b7211 */ /* 0x001fe200078ec0ff */
[----:B------:R-:W-:-:S07]  /*0390*/  IMAD.MOV.U32 R8, RZ, RZ, R0 ;  /* 0x000000ffff087224 */ /* 0x000fce00078e0000 */
.L_x_4:
[----:B------:R-:W-:Y:S01]  /*03a0*/  IMAD R9, R8, 0x10, R11 ;  /* 0x0000001008097824 */ /* 0x000fe200078e020b */
[----:B------:R-:W-:Y:S01]  /*03b0*/  IADD3 R10, PT, PT, R10, 0x1, RZ ;  /* 0x000000010a0a7810 */ /* 0x000fe20007ffe0ff */
[----:B------:R-:W-:-:S03]  /*03c0*/  IMAD.IADD R8, R3, 0x1, R8 ;  /* 0x0000000103087824 */ /* 0x000fc600078e0208 */
[----:B------:R0:W-:Y:S01]  /*03d0*/  STS.128 [R9], RZ ;  /* 0x000000ff09007388 */ /* 0x0001e20000000c00 */
[----:B------:R-:W-:-:S13]  /*03e0*/  ISETP.NE.AND P0, PT, R10, R13, PT ;  /* 0x0000000d0a00720c */ /* 0x000fda0003f05270 */
[----:B0-----:R-:W-:Y:S05]  /*03f0*/  @P0 BRA `(.L_x_4) ;  /* 0xfffffffc00e80947 */ /* 0x001fea000383ffff */
.L_x_3:
[----:B------:R-:W-:Y:S05]  /*0400*/  BSYNC.RECONVERGENT B1 ;  /* 0x0000000000017941 */ /* 0x000fea0003800200 */
.L_x_2:
[----:B------:R-:W-:Y:S05]  /*0410*/  @!P1 BRA `(.L_x_1) ;  /* 0x0000000000389947 */ /* 0x000fea0003800000 */
[----:B------:R-:W0:Y:S01]  /*0420*/  S2R R10, SR_CgaCtaId ;  /* 0x00000000000a7919 */ /* 0x000e220000008800 */
[----:B------:R-:W-:-:S04]  /*0430*/  MOV R9, 0x400 ;  /* 0x0000040000097802 */ /* 0x000fc80000000f00 */
[----:B0-----:R-:W-:-:S07]  /*0440*/  LEA R11, R10, R9, 0x18 ;  /* 0x000000090a0b7211 */ /* 0x001fce00078ec0ff */
.L_x_5:
[----:B0-----:R-:W-:Y:S02]  /*0450*/  IMAD R14, R8, 0x10, R11 ;  /* 0x00000010080e7824 */ /* 0x001fe400078e020b */
[C---:B------:R-:W-:Y:S02]  /*0460*/  IMAD R8, R3.reuse, 0x4, R8 ;  /* 0x0000000403087824 */ /* 0x040fe400078e0208 */
[C---:B------:R-:W-:Y:S01]  /*0470*/  IMAD R10, R3.reuse, 0x10, R14 ;  /* 0x00000010030a7824 */ /* 0x040fe200078e020e */
[----:B------:R0:W-:Y:S02]  /*0480*/  STS.128 [R14], RZ ;  /* 0x000000ff0e007388 */ /* 0x0001e40000000c00 */
[----:B------:R-:W-:Y:S02]  /*0490*/  ISETP.GE.AND P0, PT, R8, R7, PT ;  /* 0x000000070800720c */ /* 0x000fe40003f06270 */
[C---:B------:R-:W-:Y:S01]  /*04a0*/  LEA R12, R3.reuse, R10, 0x4 ;  /* 0x0000000a030c7211 */ /* 0x040fe200078e20ff */
[----:B------:R0:W-:Y:S04]  /*04b0*/  STS.128 [R10], RZ ;  /* 0x000000ff0a007388 */ /* 0x0001e80000000c00 */
[----:B------:R-:W-:Y:S01]  /*04c0*/  IMAD R9, R3, 0x10, R12 ;  /* 0x0000001003097824 */ /* 0x000fe200078e020c */
[----:B------:R0:W-:Y:S04]  /*04d0*/  STS.128 [R12], RZ ;  /* 0x000000ff0c007388 */ /* 0x0001e80000000c00 */
[----:B------:R0:W-:Y:S01]  /*04e0*/  STS.128 [R9], RZ ;  /* 0x000000ff09007388 */ /* 0x0001e20000000c00 */
[----:B------:R-:W-:Y:S05]  /*04f0*/  @!P0 BRA `(.L_x_5) ;  /* 0xfffffffc00d48947 */ /* 0x000fea000383ffff */
.L_x_1:
[----:B------:R-:W-:Y:S05]  /*0500*/  BSYNC.RECONVERGENT B0 ;  /* 0x0000000000007941 */ /* 0x000fea0003800200 */
.L_x_0:
[----:B------:R-:W-:Y:S01]  /*0510*/  IMAD R8, R7, 0x10, R0 ;  /* 0x0000001007087824 */ /* 0x000fe200078e0200 */
[----:B------:R-:W-:Y:S04]  /*0520*/  BSSY.RECONVERGENT B0, `(.L_x_6) ;  /* 0x000003c000007945 */ /* 0x000fe80003800200 */
[----:B------:R-:W-:-:S13]  /*0530*/  ISETP.GE.AND P0, PT, R8, R6, PT ;  /* 0x000000060800720c */ /* 0x000fda0003f06270 */
[----:B------:R-:W-:Y:S05]  /*0540*/  @P0 BRA `(.L_x_7) ;  /* 0x0000000000e40947 */ /* 0x000fea0003800000 */
[----:B------:R-:W1:Y:S01]  /*0550*/  I2F.U32.RP R13, R3 ;  /* 0x00000003000d7306 */ /* 0x000e620000209000 */
[----:B------:R-:W-:Y:S01]  /*0560*/  IMAD.IADD R7, R8, 0x1, R3 ;  /* 0x0000000108077824 */ /* 0x000fe200078e0203 */
[----:B------:R-:W-:Y:S01]  /*0570*/  ISETP.NE.U32.AND P2, PT, R3, RZ, PT ;  /* 0x000000ff0300720c */ /* 0x000fe20003f45070 */
[----:B------:R-:W-:Y:S03]  /*0580*/  BSSY.RECONVERGENT B1, `(.L_x_8) ;  /* 0x0000026000017945 */ /* 0x000fe60003800200 */
[----:B------:R-:W-:Y:S02]  /*0590*/  ISETP.GE.AND P0, PT, R7, R6, PT ;  /* 0x000000060700720c */ /* 0x000fe40003f06270 */
[----:B0-----:R-:W-:Y:S02]  /*05a0*/  VIMNMX R12, PT, PT, R6, R7, !PT ;  /* 0x00000007060c7248 */ /* 0x001fe40007fe0100 */
[----:B------:R-:W-:-:S04]  /*05b0*/  SEL R9, RZ, 0x1, P0 ;  /* 0x00000001ff097807 */ /* 0x000fc80000000000 */
[----:B------:R-:W-:Y:S01]  /*05c0*/  IADD3 R12, PT, PT, R12, -R7, -R9 ;  /* 0x800000070c0c7210 */ /* 0x000fe20007ffe809 */
[----:B-1----:R-:W0:Y:S02]  /*05d0*/  MUFU.RCP R13, R13 ;  /* 0x0000000d000d7308 */ /* 0x002e240000001000 */
[----:B0-----:R-:W-:-:S06]  /*05e0*/  IADD3 R10, PT, PT, R13, 0xffffffe, RZ ;  /* 0x0ffffffe0d0a7810 */ /* 0x001fcc0007ffe0ff */
[----:B------:R0:W1:Y:S02]  /*05f0*/  F2I.FTZ.U32.TRUNC.NTZ R11, R10 ;  /* 0x0000000a000b7305 */ /* 0x000064000021f000 */
[----:B0-----:R-:W-:Y:S02]  /*0600*/  IMAD.MOV.U32 R10, RZ, RZ, RZ ;  /* 0x000000ffff0a7224 */ /* 0x001fe400078e00ff */
[----:B-1----:R-:W-:-:S04]  /*0610*/  IMAD.MOV R14, RZ, RZ, -R11 ;  /* 0x000000ffff0e7224 */ /* 0x002fc800078e0a0b */
[----:B------:R-:W-:-:S04]  /*0620*/  IMAD R15, R14, R3, RZ ;  /* 0x000000030e0f7224 */ /* 0x000fc800078e02ff */
[----:B------:R-:W-:-:S06]  /*0630*/  IMAD.HI.U32 R15, R11, R15, R10 ;  /* 0x0000000f0b0f7227 */ /* 0x000fcc00078e000a */
[----:B------:R-:W-:-:S05]  /*0640*/  IMAD.HI.U32 R10, R15, R12, RZ ;  /* 0x0000000c0f0a7227 */ /* 0x000fca00078e00ff */
[----:B------:R-:W-:-:S05]  /*0650*/  IADD3 R7, PT, PT, -R10, RZ, RZ ;  /* 0x000000ff0a077210 */ /* 0x000fca0007ffe1ff */
[----:B------:R-:W-:-:S05]  /*0660*/  IMAD R12, R3, R7, R12 ;  /* 0x00000007030c7224 */ /* 0x000fca00078e020c */
[----:B------:R-:W-:-:S13]  /*0670*/  ISETP.GE.U32.AND P0, PT, R12, R3, PT ;  /* 0x000000030c00720c */ /* 0x000fda0003f06070 */
[----:B------:R-:W-:Y:S02]  /*0680*/  @P0 IMAD.IADD R12, R12, 0x1, -R3 ;  /* 0x000000010c0c0824 */ /* 0x000fe400078e0a03 */
[----:B------:R-:W-:-:S03]  /*0690*/  @P0 VIADD R10, R10, 0x1 ;  /* 0x000000010a0a0836 */ /* 0x000fc60000000000 */
[----:B------:R-:W-:-:S13]  /*06a0*/  ISETP.GE.U32.AND P1, PT, R12, R3, PT ;  /* 0x000000030c00720c */ /* 0x000fda0003f26070 */
[----:B------:R-:W-:Y:S01]  /*06b0*/  @P1 VIADD R10, R10, 0x1 ;  /* 0x000000010a0a1836 */ /* 0x000fe20000000000 */
[----:B------:R-:W-:-:S04]  /*06c0*/  @!P2 LOP3.LUT R10, RZ, R3, RZ, 0x33, !PT ;  /* 0x00000003ff0aa212 */ /* 0x000fc800078e33ff */
[----:B------:R-:W-:-:S04]  /*06d0*/  IADD3 R7, PT, PT, R9, R10, RZ ;  /* 0x0000000a09077210 */ /* 0x000fc80007ffe0ff */
[C---:B------:R-:W-:Y:S02]  /*06e0*/  LOP3.LUT R9, R7.reuse, 0x3, RZ, 0xc0, !PT ;  /* 0x0000000307097812 */ /* 0x040fe400078ec0ff */
[----:B------:R-:W-:Y:S02]  /*06f0*/  ISETP.GE.U32.AND P1, PT, R7, 0x3, PT ;  /* 0x000000030700780c */ /* 0x000fe40003f26070 */
[----:B------:R-:W-:-:S13]  /*0700*/  ISETP.NE.AND P0, PT, R9, 0x3, PT ;  /* 0x000000030900780c */ /* 0x000fda0003f05270 */
[----:B------:R-:W-:Y:S05]  /*0710*/  @!P0 BRA `(.L_x_9) ;  /* 0x0000000000308947 */ /* 0x000fea0003800000 */
[----:B------:R-:W0:Y:S01]  /*0720*/  S2R R11, SR_CgaCtaId ;  /* 0x00000000000b7919 */ /* 0x000e220000008800 */
[----:B------:R-:W-:Y:S01]  /*0730*/  MOV R10, 0x400 ;  /* 0x00000400000a7802 */ /* 0x000fe20000000f00 */
[----:B------:R-:W-:Y:S02]  /*0740*/  VIADD R7, R7, 0x1 ;  /* 0x0000000107077836 */ /* 0x000fe40000000000 */
[----:B------:R-:W-:Y:S01]  /*0750*/  IMAD.MOV.U32 R9, RZ, RZ, RZ ;  /* 0x000000ffff097224 */ /* 0x000fe200078e00ff */
[----:B0-----:R-:W-:Y:S02]  /*0760*/  LEA R11, R11, R10, 0x18 ;  /* 0x0000000a0b0b7211 */ /* 0x001fe400078ec0ff */
[----:B------:R-:W-:-:S07]  /*0770*/  LOP3.LUT R10, R7, 0x3, RZ, 0xc0, !PT ;  /* 0x00000003070a7812 */ /* 0x000fce00078ec0ff */
.L_x_10:
[--C-:B------:R-:W-:Y:S01]  /*0780*/  IMAD.IADD R7, R11, 0x1, R8.reuse ;  /* 0x000000010b077824 */ /* 0x100fe200078e0208 */
[----:B------:R-:W-:Y:S01]  /*0790*/  IADD3 R9, PT, PT, R9, 0x1, RZ ;  /* 0x0000000109097810 */ /* 0x000fe20007ffe0ff */
[----:B------:R-:W-:-:S03]  /*07a0*/  IMAD.IADD R8, R3, 0x1, R8 ;  /* 0x0000000103087824 */ /* 0x000fc600078e0208 */
[----:B------:R0:W-:Y:S01]  /*07b0*/  STS.U8 [R7], RZ ;  /* 0x000000ff07007388 */ /* 0x0001e20000000000 */
[----:B------:R-:W-:-:S13]  /*07c0*/  ISETP.NE.AND P0, PT, R9, R10, PT ;  /* 0x0000000a0900720c */ /* 0x000fda0003f05270 */
[----:B0-----:R-:W-:Y:S05]  /*07d0*/  @P0 BRA `(.L_x_10) ;  /* 0xfffffffc00e80947 */ /* 0x001fea000383ffff */
.L_x_9:
[----:B------:R-:W-:Y:S05]  /*07e0*/  BSYNC.RECONVERGENT B1 ;  /* 0x0000000000017941 */ /* 0x000fea0003800200 */
.L_x_8:
[----:B------:R-:W-:Y:S05]  /*07f0*/  @!P1 BRA `(.L_x_7) ;  /* 0x0000000000389947 */ /* 0x000fea0003800000 */
[----:B------:R-:W0:Y:S01]  /*0800*/  S2R R10, SR_CgaCtaId ;  /* 0x00000000000a7919 */ /* 0x000e220000008800 */
[----:B------:R-:W-:-:S04]  /*0810*/  MOV R7, 0x400 ;  /* 0x0000040000077802 */ /* 0x000fc80000000f00 */
[----:B0-----:R-:W-:-:S07]  /*0820*/  LEA R9, R10, R7, 0x18 ;  /* 0x000000070a097211 */ /* 0x001fce00078ec0ff */
.L_x_11:
[--C-:B-1----:R-:W-:Y:S02]  /*0830*/  IMAD.IADD R14, R9, 0x1, R8.reuse ;  /* 0x00000001090e7824 */ /* 0x102fe400078e0208 */
[----:B------:R-:W-:Y:S02]  /*0840*/  IMAD R8, R3, 0x4, R8 ;  /* 0x0000000403087824 */ /* 0x000fe400078e0208 */
[--C-:B------:R-:W-:Y:S01]  /*0850*/  IMAD.IADD R10, R14, 0x1, R3.reuse ;  /* 0x000000010e0a7824 */ /* 0x100fe200078e0203 */
[----:B------:R1:W-:Y:S02]  /*0860*/  STS.U8 [R14], RZ ;  /* 0x000000ff0e007388 */ /* 0x0003e40000000000 */
[----:B------:R-:W-:Y:S02]  /*0870*/  ISETP.GE.AND P0, PT, R8, R6, PT ;  /* 0x000000060800720c */ /* 0x000fe40003f06270 */
[----:B------:R-:W-:Y:S01]  /*0880*/  IADD3 R12, PT, PT, R10, R3, RZ ;  /* 0x000000030a0c7210 */ /* 0x000fe20007ffe0ff */
[----:B------:R1:W-:Y:S04]  /*0890*/  STS.U8 [R10], RZ ;  /* 0x000000ff0a007388 */ /* 0x0003e80000000000 */
[----:B------:R-:W-:Y:S01]  /*08a0*/  IMAD.IADD R7, R12, 0x1, R3 ;  /* 0x000000010c077824 */ /* 0x000fe200078e0203 */
[----:B------:R1:W-:Y:S04]  /*08b0*/  STS.U8 [R12], RZ ;  /* 0x000000ff0c007388 */ /* 0x0003e80000000000 */
[----:B------:R1:W-:Y:S01]  /*08c0*/  STS.U8 [R7], RZ ;  /* 0x000000ff07007388 */ /* 0x0003e20000000000 */
[----:B------:R-:W-:Y:S05]  /*08d0*/  @!P0 BRA `(.L_x_11) ;  /* 0xfffffffc00d48947 */ /* 0x000fea000383ffff */
.L_x_7:
[----:B------:R-:W-:Y:S05]  /*08e0*/  BSYNC.RECONVERGENT B0 ;  /* 0x0000000000007941 */ /* 0x000fea0003800200 */
.L_x_6:
[----:B------:R-:W-:Y:S01]  /*08f0*/  BAR.SYNC.DEFER_BLOCKING 0x0 ;  /* 0x0000000000007b1d */ /* 0x000fe20000010000 */
[----:B------:R-:W-:-:S05]  /*0900*/  ISETP.NE.AND P0, PT, R0, RZ, PT ;  /* 0x000000ff0000720c */ /* 0x000fca0003f05270 */
[----:B------:R-:W2:Y:S01]  /*0910*/  LDCU.64 UR12, c[0x0][0x358] ;  /* 0x00006b00ff0c77ac */ /* 0x000ea20008000a00 */
[----:B------:R-:W-:Y:S07]  /*0920*/  BSSY.RECONVERGENT B0, `(.L_x_12) ;  /* 0x000001d000007945 */ /* 0x000fee0003800200 */
[----:B------:R-:W-:Y:S05]  /*0930*/  @P0 BRA `(.L_x_13) ;  /* 0x00000000006c0947 */ /* 0x000fea0003800000 */
[----:B------:R-:W3:Y:S01]  /*0940*/  LDCU UR6, c[0x0][0x3d8] ;  /* 0x00007b00ff0677ac */ /* 0x000ee20008000800 */
[----:B01----:R-:W0:Y:S01]  /*0950*/  LDC.64 R10, c[0x0][0x3d0] ;  /* 0x0000f400ff0a7b82 */ /* 0x003e220000000a00 */
[----:B------:R-:W-:Y:S01]  /*0960*/  IMAD.MOV.U32 R13, RZ, RZ, RZ ;  /* 0x000000ffff0d7224 */ /* 0x000fe200078e00ff */
[----:B---3--:R-:W-:-:S09]  /*0970*/  UISETP.GE.AND UP0, UPT, UR6, 0x1, UPT ;  /* 0x000000010600788c */ /* 0x008fd2000bf06270 */
[----:B------:R-:W-:Y:S05]  /*0980*/  BRA.U !UP0, `(.L_x_14) ;  /* 0x0000000108347547 */ /* 0x000fea000b800000 */
[----:B------:R-:W1:Y:S01]  /*0990*/  LDC.64 R8, c[0x0][0x3d0] ;  /* 0x0000f400ff087b82 */ /* 0x000e620000000a00 */
[----:B------:R-:W-:Y:S01]  /*09a0*/  HFMA2 R13, -RZ, RZ, 0, 0 ;  /* 0x00000000ff0d7431 */ /* 0x000fe200000001ff */
[----:B------:R-:W-:Y:S06]  /*09b0*/  BSSY.RECONVERGENT B1, `(.L_x_14) ;  /* 0x000000a000017945 */ /* 0x000fec0003800200 */
.L_x_15:
[----:B------:R-:W-:-:S05]  /*09c0*/  IMAD.IADD R6, R13, 0x1, R4 ;  /* 0x000000010d067824 */ /* 0x000fca00078e0204 */
[----:B------:R-:W-:-:S05]  /*09d0*/  SHF.R.U32.HI R15, RZ, 0x1, R6 ;  /* 0x00000001ff0f7819 */ /* 0x000fca0000011606 */
[----:B-1----:R-:W-:-:S06]  /*09e0*/  IMAD.WIDE.U32 R6, R15, 0x4, R8 ;  /* 0x000000040f067825 */ /* 0x002fcc00078e0008 */
[----:B--2---:R-:W2:Y:S02]  /*09f0*/  LDG.E.CONSTANT R6, desc[UR12][R6.64] ;  /* 0x0000000c06067981 */ /* 0x004ea4000c1e9900 */
[----:B--2---:R-:W-:-:S04]  /*0a00*/  ISETP.GT.AND P0, PT, R6, UR11, PT ;  /* 0x0000000b06007c0c */ /* 0x004fc8000bf04270 */
[----:B------:R-:W-:-:S09]  /*0a10*/  SEL R4, R15, R4, P0 ;  /* 0x000000040f047207 */ /* 0x000fd20000000000 */
[----:B------:R-:W-:-:S05]  /*0a20*/  @!P0 VIADD R13, R15, 0x1 ;  /* 0x000000010f0d8836 */ /* 0x000fca0000000000 */
[----:B------:R-:W-:-:S13]  /*0a30*/  ISETP.GE.AND P0, PT, R13, R4, PT ;  /* 0x000000040d00720c */ /* 0x000fda0003f06270 */
[----:B------:R-:W-:Y:S05]  /*0a40*/  @!P0 BRA `(.L_x_15) ;  /* 0xfffffffc00dc8947 */ /* 0x000fea000383ffff */
[----:B------:R-:W-:Y:S05]  /*0a50*/  BSYNC.RECONVERGENT B1 ;  /* 0x0000000000017941 */ /* 0x000fea0003800200 */
.L_x_14:
[----:B0-----:R-:W-:-:S04]  /*0a60*/  IMAD.WIDE.U32 R8, R13, 0x4, R10 ;  /* 0x000000040d087825 */ /* 0x001fc800078e000a */
[----:B------:R-:W-:Y:S02]  /*0a70*/  IMAD.WIDE R6, R13, 0x4, R10 ;  /* 0x000000040d067825 */ /* 0x000fe400078e020a */
[----:B--2---:R-:W2:Y:S04]  /*0a80*/  LDG.E.CONSTANT R9, desc[UR12][R8.64] ;  /* 0x0000000c08097981 */ /* 0x004ea8000c1e9900 */
[----:B------:R-:W2:Y:S01]  /*0a90*/  LDG.E.CONSTANT R10, desc[UR12][R6.64+-0x4] ;  /* 0xfffffc0c060a7981 */ /* 0x000ea2000c1e9900 */
[----:B------:R-:W0:Y:S01]  /*0aa0*/  S2UR UR7, SR_CgaCtaId ;  /* 0x00000000000779c3 */ /* 0x000e220000008800 */
[----:B------:R-:W-:Y:S02]  /*0ab0*/  UMOV UR6, 0x400 ;  /* 0x0000040000067882 */ /* 0x000fe40000000000 */
[----:B0-----:R-:W-:Y:S01]  /*0ac0*/  ULEA UR6, UR7, UR6, 0x18 ;  /* 0x0000000607067291 */ /* 0x001fe2000f8ec0ff */
[----:B--2---:R-:W-:-:S08]  /*0ad0*/  IMAD.IADD R11, R9, 0x1, -R10 ;  /* 0x00000001090b7824 */ /* 0x004fd000078e0a0a */
[----:B------:R3:W-:Y:S03]  /*0ae0*/  STS.64 [UR6], R10 ;  /* 0x0000000aff007988 */ /* 0x0007e60008000a06 */
.L_x_13:
[----:B--2---:R-:W-:Y:S05]  /*0af0*/  BSYNC.RECONVERGENT B0 ;  /* 0x0000000000007941 */ /* 0x004fea0003800200 */
.L_x_12:
[----:B-1----:R-:W1:Y:S01]  /*0b00*/  S2R R7, SR_CgaCtaId ;  /* 0x0000000000077919 */ /* 0x002e620000008800 */
[-C--:B------:R-:W-:Y:S01]  /*0b10*/  IABS R13, R3.reuse ;  /* 0x00000003000d7213 */ /* 0x080fe20000000000 */
[----:B------:R-:W-:Y:S01]  /*0b20*/  BSSY.RECONVERGENT B0, `(.L_x_16) ;  /* 0x0000032000007945 */ /* 0x000fe20003800200 */
[----:B0--3--:R-:W-:Y:S01]  /*0b30*/  MOV R10, 0x400 ;  /* 0x00000400000a7802 */ /* 0x009fe20000000f00 */
[----:B------:R-:W-:Y:S01]  /*0b40*/  BAR.SYNC.DEFER_BLOCKING 0x0 ;  /* 0x0000000000007b1d */ /* 0x000fe20000010000 */
[----:B------:R-:W-:-:S05]  /*0b50*/  IABS R14, R3 ;  /* 0x00000003000e7213 */ /* 0x000fca0000000000 */
[----:B------:R-:W0:Y:S01]  /*0b60*/  I2F.RP R11, R13 ;  /* 0x0000000d000b7306 */ /* 0x000e220000209400 */
[----:B------:R-:W-:-:S07]  /*0b70*/  IMAD.MOV R14, RZ, RZ, -R14 ;  /* 0x000000ffff0e7224 */ /* 0x000fce00078e0a0e */
[----:B0-----:R-:W0:Y:S01]  /*0b80*/  MUFU.RCP R11, R11 ;  /* 0x0000000b000b7308 */ /* 0x001e220000001000 */
[----:B-1----:R-:W-:-:S05]  /*0b90*/  LEA R10, R7, R10, 0x18 ;  /* 0x0000000a070a7211 */ /* 0x002fca00078ec0ff */
[----:B------:R-:W1:Y:S01]  /*0ba0*/  LDS.64 R6, [R10] ;  /* 0x000000000a067984 */ /* 0x000e620000000a00 */
[----:B0-----:R-:W-:-:S04]  /*0bb0*/  IADD3 R8, PT, PT, R11, 0xffffffe, RZ ;  /* 0x0ffffffe0b087810 */ /* 0x001fc80007ffe0ff */
[----:B------:R0:W2:Y:S02]  /*0bc0*/  F2I.FTZ.U32.TRUNC.NTZ R9, R8 ;  /* 0x0000000800097305 */ /* 0x0000a4000021f000 */
[----:B0-----:R-:W-:Y:S02]  /*0bd0*/  IMAD.MOV.U32 R8, RZ, RZ, RZ ;  /* 0x000000ffff087224 */ /* 0x001fe400078e00ff */
[----:B--2---:R-:W-:-:S04]  /*0be0*/  IMAD.MOV R12, RZ, RZ, -R9 ;  /* 0x000000ffff0c7224 */ /* 0x004fc800078e0a09 */
[----:B------:R-:W-:-:S04]  /*0bf0*/  IMAD R15, R12, R13, RZ ;  /* 0x0000000d0c0f7224 */ /* 0x000fc800078e02ff */
[----:B------:R-:W-:Y:S01]  /*0c00*/  IMAD.HI.U32 R9, R9, R15, R8 ;  /* 0x0000000f09097227 */ /* 0x000fe200078e0008 */
[----:B------:R-:W-:Y:S02]  /*0c10*/  MOV R8, R14 ;  /* 0x0000000e00087202 */ /* 0x000fe40000000f00 */
[----:B-1----:R-:W-:-:S04]  /*0c20*/  IADD3 R4, PT, PT, R3, -0x1, R7 ;  /* 0xffffffff03047810 */ /* 0x002fc80007ffe007 */
[----:B------:R-:W-:Y:S02]  /*0c30*/  IABS R12, R4 ;  /* 0x00000004000c7213 */ /* 0x000fe40000000000 */
[----:B------:R-:W-:-:S03]  /*0c40*/  LOP3.LUT R4, R4, R3, RZ, 0x3c, !PT ;  /* 0x0000000304047212 */ /* 0x000fc600078e3cff */
[----:B------:R-:W-:Y:S01]  /*0c50*/  IMAD.HI.U32 R9, R9, R12, RZ ;  /* 0x0000000c09097227 */ /* 0x000fe200078e00ff */
[----:B------:R-:W-:-:S03]  /*0c60*/  ISETP.GE.AND P1, PT, R4, RZ, PT ;  /* 0x000000ff0400720c */ /* 0x000fc60003f26270 */
[----:B------:R-:W-:-:S05]  /*0c70*/  IMAD R8, R9, R8, R12 ;  /* 0x0000000809087224 */ /* 0x000fca00078e020c */
[----:B------:R-:W-:-:S13]  /*0c80*/  ISETP.GT.U32.AND P2, PT, R13, R8, PT ;  /* 0x000000080d00720c */ /* 0x000fda0003f44070 */
[----:B------:R-:W-:Y:S02]  /*0c90*/  @!P2 IMAD.IADD R8, R8, 0x1, -R13 ;  /* 0x000000010808a824 */ /* 0x000fe400078e0a0d */
[----:B------:R-:W-:Y:S01]  /*0ca0*/  @!P2 VIADD R9, R9, 0x1 ;  /* 0x000000010909a836 */ /* 0x000fe20000000000 */
[----:B------:R-:W-:Y:S02]  /*0cb0*/  ISETP.NE.AND P2, PT, R3, RZ, PT ;  /* 0x000000ff0300720c */ /* 0x000fe40003f45270 */
[----:B------:R-:W-:-:S13]  /*0cc0*/  ISETP.GE.U32.AND P0, PT, R8, R13, PT ;  /* 0x0000000d0800720c */ /* 0x000fda0003f06070 */
[----:B------:R-:W-:-:S05]  /*0cd0*/  @P0 VIADD R9, R9, 0x1 ;  /* 0x0000000109090836 */ /* 0x000fca0000000000 */
[----:B------:R-:W-:-:S05]  /*0ce0*/  MOV R4, R9 ;  /* 0x0000000900047202 */ /* 0x000fca0000000f00 */
[----:B------:R-:W-:Y:S01]  /*0cf0*/  @!P1 IMAD.MOV R4, RZ, RZ, -R4 ;  /* 0x000000ffff049224 */ /* 0x000fe200078e0a04 */
[----:B------:R-:W-:Y:S02]  /*0d00*/  ISETP.GE.AND P1, PT, R0, R5, PT ;  /* 0x000000050000720c */ /* 0x000fe40003f26270 */
[----:B------:R-:W-:-:S04]  /*0d10*/  @!P2 LOP3.LUT R4, RZ, R3, RZ, 0x33, !PT ;  /* 0x00000003ff04a212 */ /* 0x000fc800078e33ff */
[----:B------:R-:W-:-:S07]  /*0d20*/  ISETP.GE.AND P0, PT, R4, 0x1, PT ;  /* 0x000000010400780c */ /* 0x000fce0003f06270 */
[----:B------:R-:W-:Y:S06]  /*0d30*/  @P1 BRA `(.L_x_17) ;  /* 0x0000000000401947 */ /* 0x000fec0003800000 */
[----:B------:R-:W0:Y:S01]  /*0d40*/  LDC.64 R8, c[0x0][0x3b0] ;  /* 0x0000ec00ff087b82 */ /* 0x000e220000000a00 */
[----:B------:R-:W-:Y:S02]  /*0d50*/  VIADD R11, R10, UR4 ;  /* 0x000000040a0b7c36 */ /* 0x000fe40008000000 */
[----:B------:R-:W-:-:S07]  /*0d60*/  IMAD.MOV.U32 R16, RZ, RZ, R0 ;  /* 0x000000ffff107224 */ /* 0x000fce00078e0000 */
.L_x_18:
[C---:B------:R-:W-:Y:S01]  /*0d70*/  ISETP.GE.AND P1, PT, R16.reuse, UR5, PT ;  /* 0x0000000510007c0c */ /* 0x040fe2000bf26270 */
[----:B0-----:R-:W-:-:S06]  /*0d80*/  IMAD.WIDE.U32 R12, R16, 0x2, R8 ;  /* 0x00000002100c7825 */ /* 0x001fcc00078e0008 */
[----:B------:R-:W2:Y:S06]  /*0d90*/  LDG.E.U16 R12, desc[UR12][R12.64] ;  /* 0x0000000c0c0c7981 */ /* 0x000eac000c1e1500 */
[----:B------:R-:W0:Y:S02]  /*0da0*/  @!P1 LDC.64 R14, c[0x0][0x3c0] ;  /* 0x0000f000ff0e9b82 */ /* 0x000e240000000a00 */
[----:B0-----:R-:W-:-:S06]  /*0db0*/  @!P1 IMAD.WIDE.U32 R14, R16, 0x4, R14 ;  /* 0x00000004100e9825 */ /* 0x001fcc00078e000e */
[----:B------:R-:W3:Y:S01]  /*0dc0*/  @!P1 LDG.E R14, desc[UR12][R14.64] ;  /* 0x0000000c0e0e9981 */ /* 0x000ee2000c1e1900 */
[C---:B------:R-:W-:Y:S01]  /*0dd0*/  LEA R17, R16.reuse, R11, 0x1 ;  /* 0x0000000b10117211 */ /* 0x040fe200078e08ff */
[----:B------:R-:W-:Y:S02]  /*0de0*/  @!P1 IMAD R19, R16, 0x4, R10 ;  /* 0x0000000410139824 */ /* 0x000fe400078e020a */
[----:B------:R-:W-:Y:S02]  /*0df0*/  IMAD.IADD R16, R3, 0x1, R16 ;  /* 0x0000000103107824 */ /* 0x000fe400078e0210 */
[----:B--2---:R1:W-:Y:S04]  /*0e00*/  STS.U16 [R17], R12 ;  /* 0x0000000c11007388 */ /* 0x0043e80000000400 */
[----:B---3--:R1:W-:Y:S01]  /*0e10*/  @!P1 STS [R19+0x14], R14 ;  /* 0x0000140e13009388 */ /* 0x0083e20000000800 */
[----:B------:R-:W-:-:S13]  /*0e20*/  ISETP.GE.AND P1, PT, R16, R5, PT ;  /* 0x000000051000720c */ /* 0x000fda0003f26270 */
[----:B-1----:R-:W-:Y:S05]  /*0e30*/  @!P1 BRA `(.L_x_18) ;  /* 0xfffffffc00cc9947 */ /* 0x002fea000383ffff */
.L_x_17:
[----:B------:R-:W-:Y:S05]  /*0e40*/  BSYNC.RECONVERGENT B0 ;  /* 0x0000000000007941 */ /* 0x000fea0003800200 */
.L_x_16:
[----:B------:R-:W-:Y:S05]  /*0e50*/  @!P0 BRA `(.L_x_19) ;  /* 0x0000000800988947 */ /* 0x000fea0003800000 */
[----:B------:R-:W0:Y:S01]  /*0e60*/  LDC R5, c[0x0][0x3f4] ;  /* 0x0000fd00ff057b82 */ /* 0x000e220000000800 */
[----:B------:R-:W-:Y:S01]  /*0e70*/  UMOV UR4, 0x400 ;  /* 0x0000040000047882 */ /* 0x000fe20000000000 */
[----:B------:R-:W-:Y:S01]  /*0e80*/  IMAD.MOV.U32 R24, RZ, RZ, 0x3f800000 ;  /* 0x3f800000ff187424 */ /* 0x000fe200078e00ff */
[----:B------:R-:W-:-:S05]  /*0e90*/  UIADD3 UR10, UPT, UPT, -UR5, URZ, URZ ;  /* 0x000000ff050a7290 */ /* 0x000fca000fffe1ff */
[----:B------:R-:W1:Y:S01]  /*0ea0*/  S2UR UR6, SR_CgaCtaId ;  /* 0x00000000000679c3 */ /* 0x000e620000008800 */
[----:B0-----:R-:W-:-:S05]  /*0eb0*/  IADD3 R5, PT, PT, R5, UR5, RZ ;  /* 0x0000000505057c10 */ /* 0x001fca000fffe0ff */
[----:B------:R-:W-:Y:S01]  /*0ec0*/  IMAD R25, R5, 0x2, R2 ;  /* 0x0000000205197824 */ /* 0x000fe200078e0202 */
[----:B------:R-:W-:Y:S01]  /*0ed0*/  IADD3 R5, PT, PT, -R6, UR11, RZ ;  /* 0x0000000b06057c10 */ /* 0x000fe2000fffe1ff */
[----:B-1----:R-:W-:-:S04]  /*0ee0*/  ULEA UR7, UR6, UR4, 0x18 ;  /* 0x0000000406077291 */ /* 0x002fc8000f8ec0ff */
[----:B------:R-:W-:Y:S02]  /*0ef0*/  ULEA UR4, UR5, UR7, 0x2 ;  /* 0x0000000705047291 */ /* 0x000fe4000f8e10ff */
[----:B------:R-:W-:Y:S02]  /*0f00*/  LEA R25, R25, UR7, 0x1 ;  /* 0x0000000719197c11 */ /* 0x000fe4000f8e08ff */
[----:B------:R-:W-:Y:S02]  /*0f10*/  UIADD3 UR6, UPT, UPT, UR4, 0x18, URZ ;  /* 0x0000001804067890 */ /* 0x000fe4000fffe0ff */
[----:B------:R-:W-:Y:S01]  /*0f20*/  IADD3 R25, PT, PT, R25, 0x14, RZ ;  /* 0x0000001419197810 */ /* 0x000fe20007ffe0ff */
[----:B------:R-:W-:-:S09]  /*0f30*/  UMOV UR4, URZ ;  /* 0x000000ff00047c82 */ /* 0x000fd20008000000 */
.L_x_27:
[-C--:B-----5:R-:W-:Y:S01]  /*0f40*/  IABS R10, R7.reuse ;  /* 0x00000007000a7213 */ /* 0x0a0fe20000000000 */
[----:B------:R-:W-:Y:S01]  /*0f50*/  IMAD R26, R3, UR4, R0 ;  /* 0x00000004031a7c24 */ /* 0x000fe2000f8e0200 */
[----:B------:R-:W-:Y:S01]  /*0f60*/  IABS R15, R7 ;  /* 0x00000007000f7213 */ /* 0x000fe20000000000 */
[----:B------:R-:W0:Y:S01]  /*0f70*/  LDC R21, c[0x0][0x388] ;  /* 0x0000e200ff157b82 */ /* 0x000e220000000800 */
[----:B-1----:R-:W1:Y:S01]  /*0f80*/  I2F.RP R12, R10 ;  /* 0x0000000a000c7306 */ /* 0x002e620000209400 */
[----:B--2---:R-:W2:Y:S01]  /*0f90*/  LDCU UR7, c[0x0][0x3f4] ;  /* 0x00007e80ff0777ac */ /* 0x004ea20008000800 */
[----:B------:R-:W-:Y:S01]  /*0fa0*/  IADD3 R11, PT, PT, R5, R26, RZ ;  /* 0x0000001a050b7210 */ /* 0x000fe20007ffe0ff */
[----:B------:R-:W-:-:S03]  /*0fb0*/  IMAD.MOV R15, RZ, RZ, -R15 ;  /* 0x000000ffff0f7224 */ /* 0x000fc600078e0a0f */
[----:B------:R-:W-:Y:S01]  /*0fc0*/  IABS R14, R11 ;  /* 0x0000000b000e7213 */ /* 0x000fe20000000000 */
[----:B------:R-:W3:Y:S01]  /*0fd0*/  LDC.64 R22, c[0x0][0x3a0] ;  /* 0x0000e800ff167b82 */ /* 0x000ee20000000a00 */
[----:B------:R-:W-:Y:S01]  /*0fe0*/  ISETP.GE.AND P1, PT, R11, RZ, PT ;  /* 0x000000ff0b00720c */ /* 0x000fe20003f26270 */
[----:B-1----:R-:W1:Y:S02]  /*0ff0*/  MUFU.RCP R12, R12 ;  /* 0x0000000c000c7308 */ /* 0x002e640000001000 */
[----:B-1----:R-:W-:-:S06]  /*1000*/  VIADD R8, R12, 0xffffffe ;  /* 0x0ffffffe0c087836 */ /* 0x002fcc0000000000 */
[----:B------:R1:W4:Y:S02]  /*1010*/  F2I.FTZ.U32.TRUNC.NTZ R9, R8 ;  /* 0x0000000800097305 */ /* 0x000324000021f000 */
[----:B-1----:R-:W-:Y:S02]  /*1020*/  IMAD.MOV.U32 R8, RZ, RZ, RZ ;  /* 0x000000ffff087224 */ /* 0x002fe400078e00ff */
[----:B----4-:R-:W-:-:S04]  /*1030*/  IMAD.MOV R13, RZ, RZ, -R9 ;  /* 0x000000ffff0d7224 */ /* 0x010fc800078e0a09 */
[----:B------:R-:W-:-:S04]  /*1040*/  IMAD R13, R13, R10, RZ ;  /* 0x0000000a0d0d7224 */ /* 0x000fc800078e02ff */
[----:B------:R-:W-:Y:S01]  /*1050*/  IMAD.HI.U32 R9, R9, R13, R8 ;  /* 0x0000000d09097227 */ /* 0x000fe200078e0008 */
[----:B------:R-:W-:-:S03]  /*1060*/  MOV R8, R14 ;  /* 0x0000000e00087202 */ /* 0x000fc60000000f00 */
[----:B------:R-:W-:Y:S02]  /*1070*/  IMAD.MOV.U32 R13, RZ, RZ, R15 ;  /* 0x000000ffff0d7224 */ /* 0x000fe400078e000f */
[----:B------:R-:W-:Y:S01]  /*1080*/  IMAD.HI.U32 R9, R9, R8, RZ ;  /* 0x0000000809097227 */ /* 0x000fe200078e00ff */
[----:B------:R-:W1:Y:S03]  /*1090*/  LDC.64 R14, c[0x0][0x380] ;  /* 0x0000e000ff0e7b82 */ /* 0x000e660000000a00 */
[----:B------:R-:W-:-:S05]  /*10a0*/  IMAD R13, R9, R13, R8 ;  /* 0x0000000d090d7224 */ /* 0x000fca00078e0208 */
[----:B------:R-:W-:Y:S01]  /*10b0*/  ISETP.GT.U32.AND P0, PT, R10, R13, PT ;  /* 0x0000000d0a00720c */ /* 0x000fe20003f04070 */
[----:B------:R-:W4:-:S12]  /*10c0*/  LDC.64 R8, c[0x0][0x390] ;  /* 0x0000e400ff087b82 */ /* 0x000f180000000a00 */
[----:B------:R-:W-:-:S05]  /*10d0*/  @!P0 IMAD.IADD R13, R13, 0x1, -R10 ;  /* 0x000000010d0d8824 */ /* 0x000fca00078e0a0a */
[----:B------:R-:W-:-:S13]  /*10e0*/  ISETP.GT.U32.AND P0, PT, R10, R13, PT ;  /* 0x0000000d0a00720c */ /* 0x000fda0003f04070 */
[----:B------:R-:W-:Y:S02]  /*10f0*/  @!P0 IADD3 R13, PT, PT, R13, -R10, RZ ;  /* 0x8000000a0d0d8210 */ /* 0x000fe40007ffe0ff */
[----:B------:R-:W-:-:S03]  /*1100*/  ISETP.NE.AND P0, PT, R7, RZ, PT ;  /* 0x000000ff0700720c */ /* 0x000fc60003f05270 */
[----:B------:R-:W-:Y:S02]  /*1110*/  IMAD.MOV.U32 R29, RZ, RZ, R13 ;  /* 0x000000ffff1d7224 */ /* 0x000fe400078e000d */
[----:B------:R-:W2:Y:S02]  /*1120*/  LDC R13, c[0x0][0x398] ;  /* 0x0000e600ff0d7b82 */ /* 0x000ea40000000800 */
[----:B------:R-:W-:-:S06]  /*1130*/  @!P1 IMAD.MOV R29, RZ, RZ, -R29 ;  /* 0x000000ffff1d9224 */ /* 0x000fcc00078e0a1d */
[----:B------:R-:W-:-:S04]  /*1140*/  @!P0 LOP3.LUT R29, RZ, R7, RZ, 0x33, !PT ;  /* 0x00000007ff1d8212 */ /* 0x000fc800078e33ff */
[----:B------:R-:W-:-:S05]  /*1150*/  IADD3 R29, PT, PT, R6, R29, RZ ;  /* 0x0000001d061d7210 */ /* 0x000fca0007ffe0ff */
[----:B-1----:R-:W-:-:S04]  /*1160*/  IMAD.WIDE R14, R29, 0x4, R14 ;  /* 0x000000041d0e7825 */ /* 0x002fc800078e020e */
[----:B----4-:R-:W-:Y:S01]  /*1170*/  IMAD.WIDE R8, R29, 0x4, R8 ;  /* 0x000000041d087825 */ /* 0x010fe200078e0208 */
[----:B------:R1:W5:Y:S03]  /*1180*/  LDG.E R28, desc[UR12][R14.64] ;  /* 0x0000000c0e1c7981 */ /* 0x000366000c1e1900 */
[----:B0-----:R-:W-:-:S04]  /*1190*/  IMAD.WIDE R16, R21, 0x4, R14 ;  /* 0x0000000415107825 */ /* 0x001fc800078e020e */
[----:B--2---:R-:W-:Y:S02]  /*11a0*/  IMAD.WIDE R10, R13, 0x4, R8 ;  /* 0x000000040d0a7825 */ /* 0x004fe400078e0208 */
[----:B------:R1:W5:Y:S02]  /*11b0*/  LDG.E R8, desc[UR12][R8.64] ;  /* 0x0000000c08087981 */ /* 0x000364000c1e1900 */
[----:B------:R-:W-:-:S04]  /*11c0*/  IMAD.WIDE R20, R21, 0x4, R16 ;  /* 0x0000000415147825 */ /* 0x000fc800078e0210 */
[----:B------:R-:W-:Y:S02]  /*11d0*/  IMAD.WIDE R12, R13, 0x4, R10 ;  /* 0x000000040d0c7825 */ /* 0x000fe400078e020a */
[----:B------:R1:W5:Y:S02]  /*11e0*/  LDG.E R20, desc[UR12][R20.64] ;  /* 0x0000000c14147981 */ /* 0x000364000c1e1900 */
[----:B---3--:R-:W-:Y:S02]  /*11f0*/  IMAD.WIDE R22, R29, 0x2, R22 ;  /* 0x000000021d167825 */ /* 0x008fe400078e0216 */
[----:B------:R1:W5:Y:S04]  /*1200*/  LDG.E R10, desc[UR12][R10.64] ;  /* 0x0000000c0a0a7981 */ /* 0x000368000c1e1900 */
[----:B------:R1:W5:Y:S04]  /*1210*/  LDG.E R12, desc[UR12][R12.64] ;  /* 0x0000000c0c0c7981 */ /* 0x000368000c1e1900 */
[----:B------:R1:W5:Y:S04]  /*1220*/  LDG.E.U16 R22, desc[UR12][R22.64] ;  /* 0x0000000c16167981 */ /* 0x000368000c1e1500 */
[----:B------:R1:W5:Y:S01]  /*1230*/  LDG.E R29, desc[UR12][R16.64] ;  /* 0x0000000c101d7981 */ /* 0x000362000c1e1900 */
[----:B------:R-:W-:-:S02]  /*1240*/  UISETP.NE.AND UP0, UPT, UR4, URZ, UPT ;  /* 0x000000ff0400728c */ /* 0x000fc4000bf05270 */
[----:B------:R-:W-:-:S07]  /*1250*/  UISETP.GE.AND UP1, UPT, UR7, 0x2, UPT ;  /* 0x000000020700788c */ /* 0x000fce000bf26270 */
[----:B-1----:R-:W-:Y:S05]  /*1260*/  BRA.U UP0, `(.L_x_20) ;  /* 0x0000000100247547 */ /* 0x002fea000b800000 */
[----:B------:R-:W0:Y:S01]  /*1270*/  S2UR UR8, SR_CgaCtaId ;  /* 0x00000000000879c3 */ /* 0x000e220000008800 */
[----:B------:R-:W-:Y:S01]  /*1280*/  ISETP.NE.AND P0, PT, R0, RZ, PT ;  /* 0x000000ff0000720c */ /* 0x000fe20003f05270 */
[----:B------:R-:W-:Y:S02]  /*1290*/  UMOV UR7, 0x400 ;  /* 0x0000040000077882 */ /* 0x000fe40000000000 */
[----:B0-----:R-:W-:-:S10]  /*12a0*/  ULEA UR7, UR8, UR7, 0x18 ;  /* 0x0000000708077291 */ /* 0x001fd4000f8ec0ff */
[----:B-----5:R0:W-:Y:S04]  /*12b0*/  @!P0 STS.64 [UR7+0x8], R28 ;  /* 0x0000081cff008988 */ /* 0x0201e80008000a07 */
[----:B------:R0:W-:Y:S01]  /*12c0*/  @!P0 STS [UR7+0x10], R20 ;  /* 0x00001014ff008988 */ /* 0x0001e20008000807 */
[----:B------:R-:W-:Y:S06]  /*12d0*/  BAR.SYNC.DEFER_BLOCKING 0x0 ;  /* 0x0000000000007b1d */ /* 0x000fec0000010000 */
[----:B------:R-:W1:Y:S04]  /*12e0*/  LDS R27, [UR7+0x10] ;  /* 0x00001007ff1b7984 */ /* 0x000e680008000800 */
[----:B0-----:R-:W2:Y:S02]  /*12f0*/  LDS.64 R18, [UR7+0x8] ;  /* 0x00000807ff127984 */ /* 0x001ea40008000a00 */
.L_x_20:
[----:B------:R-:W-:Y:S05]  /*1300*/  BRA.U !UP1, `(.L_x_21) ;  /* 0x0000000509607547 */ /* 0x000fea000b800000 */
[----:B--2--5:R-:W-:Y:S01]  /*1310*/  FADD R29, -R29, R19 ;  /* 0x000000131d1d7221 */ /* 0x024fe20000000100 */
[----:B------:R-:W-:Y:S01]  /*1320*/  FADD R13, -R28, R18 ;  /* 0x000000121c0d7221 */ /* 0x000fe20000000100 */
[----:B-1----:R-:W-:Y:S01]  /*1330*/  FADD R11, -R20, R27 ;  /* 0x0000001b140b7221 */ /* 0x002fe20000000100 */
[----:B------:R-:W0:Y:S01]  /*1340*/  S2UR UR8, SR_CgaCtaId ;  /* 0x00000000000879c3 */ /* 0x000e220000008800 */
[-C--:B------:R-:W-:Y:S01]  /*1350*/  FMUL R14, R29, R29.reuse ;  /* 0x0000001d1d0e7220 */ /* 0x080fe20000400000 */
[----:B------:R-:W1:Y:S01]  /*1360*/  LDCU UR9, c[0x0][0x3f8] ;  /* 0x00007f00ff0977ac */ /* 0x000e620008000800 */
[----:B------:R-:W-:Y:S02]  /*1370*/  FMUL R29, R10, R29 ;  /* 0x0000001d0a1d7220 */ /* 0x000fe40000400000 */
[-C--:B------:R-:W-:Y:S01]  /*1380*/  FFMA R14, R13, R13.reuse, R14 ;  /* 0x0000000d0d0e7223 */ /* 0x080fe2000000000e */
[----:B------:R-:W-:Y:S01]  /*1390*/  UMOV UR7, 0x400 ;  /* 0x0000040000077882 */ /* 0x000fe20000000000 */
[----:B------:R-:W-:Y:S01]  /*13a0*/  FFMA R29, R8, R13, R29 ;  /* 0x0000000d081d7223 */ /* 0x000fe2000000001d */
[----:B------:R-:W-:Y:S01]  /*13b0*/  PRMT R13, R22, 0x9910, RZ ;  /* 0x00009910160d7816 */ /* 0x000fe200000000ff */
[----:B------:R-:W-:-:S02]  /*13c0*/  FFMA R9, R11, R11, R14 ;  /* 0x0000000b0b097223 */ /* 0x000fc4000000000e */
[----:B------:R-:W-:Y:S01]  /*13d0*/  FFMA R29, R12, R11, R29 ;  /* 0x0000000b0c1d7223 */ /* 0x000fe2000000001d */
[----:B------:R-:W-:Y:S02]  /*13e0*/  IMAD.MOV.U32 R11, RZ, RZ, R25 ;  /* 0x000000ffff0b7224 */ /* 0x000fe400078e0019 */
[----:B------:R-:W-:-:S04]  /*13f0*/  FSETP.NEU.AND P0, PT, R9, RZ, PT ;  /* 0x000000ff0900720b */ /* 0x000fc80003f0d000 */
[----:B------:R-:W-:-:S04]  /*1400*/  ISETP.LT.AND P0, PT, R26, R7, P0 ;  /* 0x000000071a00720c */ /* 0x000fc80000701270 */
[----:B------:R-:W-:Y:S02]  /*1410*/  SEL R14, RZ, 0x1, P0 ;  /* 0x00000001ff0e7807 */ /* 0x000fe40000000000 */
[----:B------:R-:W-:Y:S01]  /*1420*/  SEL R10, RZ, 0x1, !P0 ;  /* 0x00000001ff0a7807 */ /* 0x000fe20004000000 */
[----:B0-----:R-:W-:Y:S01]  /*1430*/  ULEA UR7, UR8, UR7, 0x18 ;  /* 0x0000000708077291 */ /* 0x001fe2000f8ec0ff */
[----:B------:R-:W-:Y:S02]  /*1440*/  I2FP.F32.U32 R14, R14 ;  /* 0x0000000e000e7245 */ /* 0x000fe40000201000 */
[----:B------:R-:W-:Y:S01]  /*1450*/  I2FP.F32.U32 R10, R10 ;  /* 0x0000000a000a7245 */ /* 0x000fe20000201000 */
[----:B------:R-:W-:Y:S01]  /*1460*/  UIADD3 UR7, UPT, UPT, UR7, 0x14, URZ ;  /* 0x0000001407077890 */ /* 0x000fe2000fffe0ff */
[----:B-1----:R-:W-:Y:S01]  /*1470*/  ISETP.GE.AND P0, PT, R2, UR9, PT ;  /* 0x0000000902007c0c */ /* 0x002fe2000bf06270 */
[----:B------:R-:W-:Y:S01]  /*1480*/  FADD R14, R9, R14 ;  /* 0x0000000e090e7221 */ /* 0x000fe20000000000 */
[----:B------:R-:W-:Y:S01]  /*1490*/  UMOV UR8, UR6 ;  /* 0x0000000600087c82 */ /* 0x000fe20008000000 */
[----:B------:R-:W-:-:S03]  /*14a0*/  UMOV UR9, UR10 ;  /* 0x0000000a00097c82 */ /* 0x000fc60008000000 */
[----:B------:R-:W-:-:S13]  /*14b0*/  FSETP.GEU.AND P1, PT, |R14|, 1.175494350822287508e-38, PT ;  /* 0x008000000e00780b */ /* 0x000fda0003f2e200 */
[----:B------:R-:W-:-:S04]  /*14c0*/  @!P1 FMUL R14, R14, 16777216 ;  /* 0x4b8000000e0e9820 */ /* 0x000fc80000400000 */
[----:B------:R-:W0:Y:S02]  /*14d0*/  MUFU.RSQ R15, R14 ;  /* 0x0000000e000f7308 */ /* 0x000e240000001400 */
[----:B0-----:R-:W-:-:S04]  /*14e0*/  @!P1 FMUL R15, R15, 4096 ;  /* 0x458000000f0f9820 */ /* 0x001fc80000400000 */
[----:B------:R-:W-:-:S04]  /*14f0*/  FMUL R10, R10, R15 ;  /* 0x0000000f0a0a7220 */ /* 0x000fc80000400000 */
[----:B------:R-:W-:Y:S01]  /*1500*/  FMUL R12, R10, R29 ;  /* 0x0000001d0a0c7220 */ /* 0x000fe20000400000 */
[----:B------:R-:W-:-:S07]  /*1510*/  FMUL R15, R9, R10 ;  /* 0x0000000a090f7220 */ /* 0x000fce0000400000 */
.L_x_26:
[----:B------:R-:W0:Y:S01]  /*1520*/  @!P0 LDS.U16 R9, [R11] ;  /* 0x000000000b098984 */ /* 0x000e220000000400 */
[----:B------:R-:W1:Y:S01]  /*1530*/  LDC R8, c[0x3][RZ] ;  /* 0x00c00000ff087b82 */ /* 0x000e620000000800 */
[----:B------:R-:W-:Y:S01]  /*1540*/  ISETP.NE.AND P1, PT, R2, RZ, PT ;  /* 0x000000ff0200720c */ /* 0x000fe20003f25270 */
[----:B------:R-:W-:Y:S01]  /*1550*/  UIADD3 UR9, UPT, UPT, UR9, 0x1, URZ ;  /* 0x0000000109097890 */ /* 0x000fe2000fffe0ff */
[----:B------:R-:W-:Y:S01]  /*1560*/  LDS R14, [UR7] ;  /* 0x00000007ff0e7984 */ /* 0x000fe20008000800 */
[----:B------:R-:W-:Y:S01]  /*1570*/  UIADD3 UR7, UPT, UPT, UR7, 0x4, URZ ;  /* 0x0000000407077890 */ /* 0x000fe2000fffe0ff */
[----:B------:R-:W-:Y:S01]  /*1580*/  BSSY.RECONVERGENT B0, `(.L_x_22) ;  /* 0x000002d000007945 */ /* 0x000fe20003800200 */
[----:B------:R-:W-:Y:S01]  /*1590*/  UISETP.NE.AND UP0, UPT, UR9, URZ, UPT ;  /* 0x000000ff0900728c */ /* 0x000fe2000bf05270 */
[----:B0-----:R-:W-:-:S05]  /*15a0*/  @!P0 HADD2.F32 R24, -RZ, R9.H0_H0 ;  /* 0x20000009ff188230 */ /* 0x001fca0000004100 */
[----:B------:R-:W0:Y:S02]  /*15b0*/  SHFL.IDX PT, R9, R24, R13, 0x1f ;  /* 0x00001f0d18097589 */ /* 0x000e2400000e0000 */
[----:B0-----:R-:W-:-:S04]  /*15c0*/  FFMA R9, -R12, R9, R15 ;  /* 0x000000090c097223 */ /* 0x001fc8000000010f */
[----:B------:R-:W-:-:S04]  /*15d0*/  FMUL R9, R14, R9 ;  /* 0x000000090e097220 */ /* 0x000fc80000400000 */
[----:B------:R-:W-:-:S04]  /*15e0*/  FMUL.RZ R22, R9, 0.15915493667125701904 ;  /* 0x3e22f98309167820 */ /* 0x000fc8000040c000 */
[----:B------:R-:W0:Y:S08]  /*15f0*/  MUFU.COS R17, R22 ;  /* 0x0000001600117308 */ /* 0x000e300000000000 */
[----:B------:R-:W2:Y:S01]  /*1600*/  MUFU.SIN R9, R22 ;  /* 0x0000001600097308 */ /* 0x000ea20000000400 */
[----:B0-----:R-:W-:-:S05]  /*1610*/  FMUL R17, R10, R17 ;  /* 0x000000110a117220 */ /* 0x001fca0000400000 */
[----:B------:R-:W0:Y:S01]  /*1620*/  SHFL.DOWN PT, R14, R17, 0x10, 0x1f ;  /* 0x0a001f00110e7f89 */ /* 0x000e2200000e0000 */
[----:B--2---:R-:W-:-:S05]  /*1630*/  FMUL R9, R10, R9 ;  /* 0x000000090a097220 */ /* 0x004fca0000400000 */
[----:B------:R-:W2:Y:S01]  /*1640*/  SHFL.DOWN PT, R16, R9, 0x10, 0x1f ;  /* 0x0a001f0009107f89 */ /* 0x000ea200000e0000 */
[----:B0-----:R-:W-:-:S05]  /*1650*/  FADD R21, R17, R14 ;  /* 0x0000000e11157221 */ /* 0x001fca0000000000 */
[----:B------:R-:W0:Y:S01]  /*1660*/  SHFL.DOWN PT, R14, R21, 0x8, 0x1f ;  /* 0x09001f00150e7f89 */ /* 0x000e2200000e0000 */
[----:B--2---:R-:W-:-:S05]  /*1670*/  FADD R16, R9, R16 ;  /* 0x0000001009107221 */ /* 0x004fca0000000000 */
        /* <DEDUP_REMOVED lines=9> */
[----:B0-----:R-:W-:Y:S02]  /*1710*/  FADD R9, R29, R14 ;  /* 0x0000000e1d097221 */ /* 0x001fe40000000000 */
[----:B------:R-:W0:Y:S03]  /*1720*/  LDC R14, c[0x0][0x3f8] ;  /* 0x0000fe00ff0e7b82 */ /* 0x000e260000000800 */
[----:B------:R-:W3:Y:S01]  /*1730*/  SHFL.DOWN PT, R16, R9, 0x1, 0x1f ;  /* 0x08201f0009107f89 */ /* 0x000ee200000e0000 */
[----:B--2---:R-:W-:-:S05]  /*1740*/  FADD R21, R17, R22 ;  /* 0x0000001611157221 */ /* 0x004fca0000000000 */
[----:B------:R-:W2:Y:S01]  /*1750*/  SHFL.DOWN PT, R22, R21, 0x1, 0x1f ;  /* 0x08201f0015167f89 */ /* 0x000ea200000e0000 */
[----:B---3--:R-:W-:Y:S01]  /*1760*/  FADD R23, R9, R16 ;  /* 0x0000001009177221 */ /* 0x008fe20000000000 */
[----:B--2---:R-:W-:Y:S01]  /*1770*/  FADD R29, R21, R22 ;  /* 0x00000016151d7221 */ /* 0x004fe20000000000 */
[----:B-1----:R-:W-:Y:S06]  /*1780*/  @P1 BRA `(.L_x_23) ;  /* 0x0000000000301947 */ /* 0x002fec0003800000 */
[----:B------:R-:W-:Y:S01]  /*1790*/  BSSY.RECONVERGENT B1, `(.L_x_24) ;  /* 0x0000006000017945 */ /* 0x000fe20003800200 */
.L_x_25:
[----:B------:R-:W1:Y:S01]  /*17a0*/  LDS R8, [UR8+-0x4] ;  /* 0xfffffc08ff087984 */ /* 0x000e620008000800 */
[----:B------:R-:W-:Y:S02]  /*17b0*/  IMAD.U32 R16, RZ, RZ, UR8 ;  /* 0x00000008ff107e24 */ /* 0x000fe4000f8e00ff */
[----:B-1----:R-:W-:-:S05]  /*17c0*/  FADD R9, R23, R8 ;  /* 0x0000000817097221 */ /* 0x002fca0000000000 */
[----:B------:R-:W1:Y:S02]  /*17d0*/  ATOMS.CAST.SPIN P1, [R16+-0x4], R8, R9 ;  /* 0xfffffc081000758d */ /* 0x000e640001820009 */
[----:B-1----:R-:W-:Y:S05]  /*17e0*/  @!P1 BRA `(.L_x_25) ;  /* 0xfffffffc00ec9947 */ /* 0x002fea000383ffff */
[----:B------:R-:W-:Y:S05]  /*17f0*/  BSYNC.RECONVERGENT B1 ;  /* 0x0000000000017941 */ /* 0x000fea0003800200 */
.L_x_24:
[----:B------:R-:W1:Y:S01]  /*1800*/  LDS R8, [UR8] ;  /* 0x00000008ff087984 */ /* 0x000e620008000800 */
[----:B------:R-:W-:Y:S01]  /*1810*/  MOV R16, UR8 ;  /* 0x0000000800107c02 */ /* 0x000fe20008000f00 */
[----:B-1----:R-:W-:-:S05]  /*1820*/  FADD R9, R29, R8 ;  /* 0x000000081d097221 */ /* 0x002fca0000000000 */
[----:B------:R-:W1:Y:S02]  /*1830*/  ATOMS.CAST.SPIN P1, [R16], R8, R9 ;  /* 0x000000081000758d */ /* 0x000e640001820009 */
[----:B-1----:R-:W-:Y:S05]  /*1840*/  @!P1 BRA `(.L_x_24) ;  /* 0xfffffffc00ec9947 */ /* 0x002fea000383ffff */
.L_x_23:
[----:B------:R-:W-:Y:S05]  /*1850*/  BSYNC.RECONVERGENT B0 ;  /* 0x0000000000007941 */ /* 0x000fea0003800200 */
.L_x_22:
[----:B0-----:R-:W-:Y:S01]  /*1860*/  IMAD R11, R14, 0x2, R11 ;  /* 0x000000020e0b7824 */ /* 0x001fe200078e020b */
[----:B------:R-:W-:Y:S01]  /*1870*/  UIADD3 UR8, UPT, UPT, UR8, 0x8, URZ ;  /* 0x0000000808087890 */ /* 0x000fe2000fffe0ff */
[----:B------:R-:W-:Y:S11]  /*1880*/  BRA.U UP0, `(.L_x_26) ;  /* 0xfffffffd00247547 */ /* 0x000ff6000b83ffff */
.L_x_21:
[----:B------:R-:W-:-:S06]  /*1890*/  UIADD3 UR4, UPT, UPT, UR4, 0x1, URZ ;  /* 0x0000000104047890 */ /* 0x000fcc000fffe0ff */
[----:B------:R-:W-:-:S13]  /*18a0*/  ISETP.NE.AND P0, PT, R4, UR4, PT ;  /* 0x0000000404007c0c */ /* 0x000fda000bf05270 */
[----:B------:R-:W-:Y:S05]  /*18b0*/  @P0 BRA `(.L_x_27) ;  /* 0xfffffff400a00947 */ /* 0x000fea000383ffff */
.L_x_19:
[----:B------:R-:W0:Y:S01]  /*18c0*/  LDCU UR9, c[0x0][0x3f4] ;  /* 0x00007e80ff0977ac */ /* 0x000e220008000800 */
[----:B------:R-:W3:Y:S01]  /*18d0*/  LDCU UR7, c[0x0][0x3e8] ;  /* 0x00007d00ff0777ac */ /* 0x000ee20008000800 */
[----:B------:R-:W-:Y:S01]  /*18e0*/  BAR.SYNC.DEFER_BLOCKING 0x0 ;  /* 0x0000000000007b1d */ /* 0x000fe20000010000 */
[----:B0-----:R-:W-:Y:S01]  /*18f0*/  ISETP.GE.AND P0, PT, R0, UR9, PT ;  /* 0x0000000900007c0c */ /* 0x001fe2000bf06270 */
[----:B---3--:R-:W-:-:S12]  /*1900*/  UIMAD UR7, UR11, UR7, URZ ;  /* 0x000000070b0772a4 */ /* 0x008fd8000f8e02ff */
[----:B------:R-:W-:Y:S05]  /*1910*/  @P0 EXIT ;  /* 0x000000000000094d */ /* 0x000fea0003800000 */
[----:B-----5:R-:W0:Y:S01]  /*1920*/  I2F.U32.RP R8, R3 ;  /* 0x0000000300087306 */ /* 0x020e220000209000 */
[----:B------:R-:W-:Y:S01]  /*1930*/  IMAD.IADD R6, R0, 0x1, R3 ;  /* 0x0000000100067824 */ /* 0x000fe200078e0203 */
[----:B------:R-:W-:Y:S01]  /*1940*/  ISETP.NE.U32.AND P2, PT, R3, RZ, PT ;  /* 0x000000ff0300720c */ /* 0x000fe20003f45070 */
[----:B------:R-:W-:Y:S01]  /*1950*/  USHF.R.S32.HI UR8, URZ, 0x1f, UR7 ;  /* 0x0000001fff087899 */ /* 0x000fe20008011407 */
[----:B------:R-:W-:Y:S02]  /*1960*/  BSSY.RECONVERGENT B0, `(.L_x_28) ;  /* 0x0000033000007945 */ /* 0x000fe40003800200 */
[C---:B------:R-:W-:Y:S02]  /*1970*/  ISETP.GE.AND P0, PT, R6.reuse, UR9, PT ;  /* 0x0000000906007c0c */ /* 0x040fe4000bf06270 */
[----:B------:R-:W-:Y:S02]  /*1980*/  VIMNMX R2, PT, PT, R6, UR9, !PT ;  /* 0x0000000906027c48 */ /* 0x000fe4000ffe0100 */
[----:B------:R-:W-:-:S04]  /*1990*/  SEL R7, RZ, 0x1, P0 ;  /* 0x00000001ff077807 */ /* 0x000fc80000000000 */
[----:B------:R-:W-:Y:S01]  /*19a0*/  IADD3 R2, PT, PT, R2, -R6, -R7 ;  /* 0x8000000602027210 */ /* 0x000fe20007ffe807 */
[----:B0-----:R-:W0:Y:S02]  /*19b0*/  MUFU.RCP R8, R8 ;  /* 0x0000000800087308 */ /* 0x001e240000001000 */
[----:B0-----:R-:W-:-:S06]  /*19c0*/  VIADD R4, R8, 0xffffffe ;  /* 0x0ffffffe08047836 */ /* 0x001fcc0000000000 */
[----:B------:R0:W3:Y:S02]  /*19d0*/  F2I.FTZ.U32.TRUNC.NTZ R5, R4 ;  /* 0x0000000400057305 */ /* 0x0000e4000021f000 */
[----:B0-----:R-:W-:Y:S01]  /*19e0*/  IMAD.MOV.U32 R4, RZ, RZ, RZ ;  /* 0x000000ffff047224 */ /* 0x001fe200078e00ff */
[----:B---3--:R-:W-:-:S05]  /*19f0*/  IADD3 R10, PT, PT, RZ, -R5, RZ ;  /* 0x80000005ff0a7210 */ /* 0x008fca0007ffe0ff */
        /* <DEDUP_REMOVED lines=9> */
[----:B------:R-:W-:Y:S02]  /*1a90*/  @P1 IADD3 R4, PT, PT, R4, 0x1, RZ ;  /* 0x0000000104041810 */ /* 0x000fe40007ffe0ff */
[----:B------:R-:W-:-:S05]  /*1aa0*/  @!P2 LOP3.LUT R4, RZ, R3, RZ, 0x33, !PT ;  /* 0x00000003ff04a212 */ /* 0x000fca00078e33ff */
[----:B------:R-:W-:-:S05]  /*1ab0*/  IMAD.IADD R2, R7, 0x1, R4 ;  /* 0x0000000107027824 */ /* 0x000fca00078e0204 */
[C---:B------:R-:W-:Y:S02]  /*1ac0*/  LOP3.LUT R4, R2.reuse, 0x3, RZ, 0xc0, !PT ;  /* 0x0000000302047812 */ /* 0x040fe400078ec0ff */
[----:B------:R-:W-:Y:S02]  /*1ad0*/  ISETP.GE.U32.AND P0, PT, R2, 0x3, PT ;  /* 0x000000030200780c */ /* 0x000fe40003f06070 */
[----:B------:R-:W-:-:S13]  /*1ae0*/  ISETP.NE.AND P1, PT, R4, 0x3, PT ;  /* 0x000000030400780c */ /* 0x000fda0003f25270 */
[----:B------:R-:W-:Y:S05]  /*1af0*/  @!P1 BRA `(.L_x_29) ;  /* 0x0000000000649947 */ /* 0x000fea0003800000 */
[----:B------:R-:W0:Y:S01]  /*1b00*/  S2UR UR6, SR_CgaCtaId ;  /* 0x00000000000679c3 */ /* 0x000e220000008800 */
[----:B------:R-:W3:Y:S01]  /*1b10*/  LDCU.64 UR10, c[0x0][0x3e0] ;  /* 0x00007c00ff0a77ac */ /* 0x000ee20008000a00 */
[----:B------:R-:W-:Y:S01]  /*1b20*/  VIADD R2, R2, 0x1 ;  /* 0x0000000102027836 */ /* 0x000fe20000000000 */
[C---:B------:R-:W-:Y:S01]  /*1b30*/  IADD3 R5, P1, PT, R0.reuse, UR7, RZ ;  /* 0x0000000700057c10 */ /* 0x040fe2000ff3e0ff */
[----:B------:R-:W-:Y:S01]  /*1b40*/  UMOV UR4, 0x400 ;  /* 0x0000040000047882 */ /* 0x000fe20000000000 */
[----:B------:R-:W-:Y:S02]  /*1b50*/  IADD3 R4, PT, PT, R0, UR5, RZ ;  /* 0x0000000500047c10 */ /* 0x000fe4000fffe0ff */
[----:B------:R-:W-:Y:S01]  /*1b60*/  LOP3.LUT R2, R2, 0x3, RZ, 0xc0, !PT ;  /* 0x0000000302027812 */ /* 0x000fe200078ec0ff */
[----:B------:R-:W-:-:S04]  /*1b70*/  IMAD.X R6, RZ, RZ, UR8, P1 ;  /* 0x00000008ff067e24 */ /* 0x000fc800088e06ff */
[----:B------:R-:W-:Y:S02]  /*1b80*/  IMAD R0, R2, R3, R0 ;  /* 0x0000000302007224 */ /* 0x000fe400078e0200 */
[----:B------:R-:W-:Y:S01]  /*1b90*/  IMAD.MOV R8, RZ, RZ, -R2 ;  /* 0x000000ffff087224 */ /* 0x000fe200078e0a02 */
[----:B---3--:R-:W-:-:S04]  /*1ba0*/  LEA R10, P1, R5, UR10, 0x2 ;  /* 0x0000000a050a7c11 */ /* 0x008fc8000f8210ff */
[----:B------:R-:W-:Y:S01]  /*1bb0*/  LEA.HI.X R5, R5, UR11, R6, 0x2, P1 ;  /* 0x0000000b05057c11 */ /* 0x000fe200088f1406 */
[----:B0-----:R-:W-:-:S06]  /*1bc0*/  ULEA UR4, UR6, UR4, 0x18 ;  /* 0x0000000406047291 */ /* 0x001fcc000f8ec0ff */
[----:B------:R-:W-:-:S04]  /*1bd0*/  LEA R4, R4, UR4, 0x2 ;  /* 0x0000000404047c11 */ /* 0x000fc8000f8e10ff */
[----:B------:R-:W-:-:S07]  /*1be0*/  IADD3 R2, PT, PT, R4, 0x14, RZ ;  /* 0x0000001404027810 */ /* 0x000fce0007ffe0ff */
.L_x_30:
[----:B0-----:R0:W3:Y:S01]  /*1bf0*/  LDS R9, [R2] ;  /* 0x0000000002097984 */ /* 0x0010e20000000800 */
[----:B------:R-:W-:Y:S01]  /*1c00*/  IMAD.MOV.U32 R6, RZ, RZ, R10 ;  /* 0x000000ffff067224 */ /* 0x000fe200078e000a */
[----:B------:R-:W-:Y:S01]  /*1c10*/  IADD3 R8, PT, PT, R8, 0x1, RZ ;  /* 0x0000000108087810 */ /* 0x000fe20007ffe0ff */
[----:B------:R-:W-:-:S03]  /*1c20*/  IMAD.MOV.U32 R7, RZ, RZ, R5 ;  /* 0x000000ffff077224 */ /* 0x000fc600078e0005 */
[----:B------:R-:W-:Y:S01]  /*1c30*/  ISETP.NE.AND P1, PT, R8, RZ, PT ;  /* 0x000000ff0800720c */ /* 0x000fe20003f25270 */
[----:B------:R-:W-:-:S04]  /*1c40*/  IMAD.WIDE.U32 R4, R3, 0x4, R6 ;  /* 0x0000000403047825 */ /* 0x000fc800078e0006 */
[----:B------:R-:W-:Y:S02]  /*1c50*/  IMAD.MOV.U32 R10, RZ, RZ, R4 ;  /* 0x000000ffff0a7224 */ /* 0x000fe400078e0004 */
[----:B0-----:R-:W-:Y:S01]  /*1c60*/  IMAD R2, R3, 0x4, R2 ;  /* 0x0000000403027824 */ /* 0x001fe200078e0202 */
[----:B---3--:R0:W-:Y:S05]  /*1c70*/  STG.E desc[UR12][R6.64], R9 ;  /* 0x0000000906007986 */ /* 0x0081ea000c10190c */
[----:B------:R-:W-:Y:S05]  /*1c80*/  @P1 BRA `(.L_x_30) ;  /* 0xfffffffc00d81947 */ /* 0x000fea000383ffff */
.L_x_29:
[----:B------:R-:W-:Y:S05]  /*1c90*/  BSYNC.RECONVERGENT B0 ;  /* 0x0000000000007941 */ /* 0x000fea0003800200 */
.L_x_28:
[----:B------:R-:W-:Y:S05]  /*1ca0*/  @!P0 EXIT ;  /* 0x000000000000894d */ /* 0x000fea0003800000 */
[----:B------:R-:W3:Y:S01]  /*1cb0*/  S2UR UR6, SR_CgaCtaId ;  /* 0x00000000000679c3 */ /* 0x000ee20000008800 */
[----:B------:R-:W-:Y:S01]  /*1cc0*/  UMOV UR4, 0x400 ;  /* 0x0000040000047882 */ /* 0x000fe20000000000 */
[----:B------:R-:W4:Y:S01]  /*1cd0*/  LDCU.64 UR10, c[0x0][0x3e0] ;  /* 0x00007c00ff0a77ac */ /* 0x000f220008000a00 */
[----:B---3--:R-:W-:-:S04]  /*1ce0*/  ULEA UR4, UR6, UR4, 0x18 ;  /* 0x0000000406047291 */ /* 0x008fc8000f8ec0ff */
[----:B------:R-:W-:-:S04]  /*1cf0*/  ULEA UR4, UR5, UR4, 0x2 ;  /* 0x0000000405047291 */ /* 0x000fc8000f8e10ff */
[----:B----4-:R-:W-:-:S12]  /*1d00*/  UIADD3 UR5, UPT, UPT, UR4, 0x14, URZ ;  /* 0x0000001404057890 */ /* 0x010fd8000fffe0ff */
.L_x_31:
[C---:B------:R-:W-:Y:S02]  /*1d10*/  LEA R2, R0.reuse, UR5, 0x2 ;  /* 0x0000000500027c11 */ /* 0x040fe4000f8e10ff */
[C---:B---3--:R-:W-:Y:S02]  /*1d20*/  LEA R13, R0.reuse, UR4, 0x2 ;  /* 0x00000004000d7c11 */ /* 0x048fe4000f8e10ff */
[C---:B------:R-:W-:Y:S02]  /*1d30*/  LEA R2, R3.reuse, R2, 0x2 ;  /* 0x0000000203027211 */ /* 0x040fe400078e10ff */
[----:B------:R-:W-:Y:S02]  /*1d40*/  IADD3 R5, P0, PT, R0, UR7, RZ ;  /* 0x0000000700057c10 */ /* 0x000fe4000ff1e0ff */
[----:B------:R-:W3:Y:S01]  /*1d50*/  LDS R13, [R13+0x14] ;  /* 0x000014000d0d7984 */ /* 0x000ee20000000800 */
[C---:B------:R-:W-:Y:S01]  /*1d60*/  IMAD R8, R3.reuse, 0x4, R2 ;  /* 0x0000000403087824 */ /* 0x040fe200078e0202 */
[C---:B------:R-:W-:Y:S01]  /*1d70*/  IADD3 R0, PT, PT, R3.reuse, R0, RZ ;  /* 0x0000000003007210 */ /* 0x040fe20007ffe0ff */
[----:B------:R-:W-:Y:S01]  /*1d80*/  IMAD.X R10, RZ, RZ, UR8, P0 ;  /* 0x00000008ff0a7e24 */ /* 0x000fe200080e06ff */
[----:B------:R4:W5:Y:S01]  /*1d90*/  LDS R15, [R2] ;  /* 0x00000000020f7984 */ /* 0x0009620000000800 */
[----:B0-----:R-:W-:Y:S01]  /*1da0*/  IMAD R7, R3, 0x4, R8 ;  /* 0x0000000403077824 */ /* 0x001fe200078e0208 */
[C---:B------:R-:W-:Y:S01]  /*1db0*/  IADD3 R14, P1, PT, R0.reuse, UR7, RZ ;  /* 0x00000007000e7c10 */ /* 0x040fe2000ff3e0ff */
[----:B------:R-:W-:Y:S01]  /*1dc0*/  IMAD.IADD R6, R0, 0x1, R3 ;  /* 0x0000000100067824 */ /* 0x000fe200078e0203 */
[----:B------:R0:W1:Y:S01]  /*1dd0*/  LDS R17, [R8] ;  /* 0x0000000008117984 */ /* 0x0000620000000800 */
[----:B------:R-:W-:-:S02]  /*1de0*/  LEA R4, P0, R5, UR10, 0x2 ;  /* 0x0000000a05047c11 */ /* 0x000fc4000f8010ff */
[----:B------:R-:W-:Y:S01]  /*1df0*/  IMAD.X R21, RZ, RZ, UR8, P1 ;  /* 0x00000008ff157e24 */ /* 0x000fe200088e06ff */
[----:B--2---:R2:W1:Y:S01]  /*1e00*/  LDS R19, [R7] ;  /* 0x0000000007137984 */ /* 0x0044620000000800 */
[C---:B------:R-:W-:Y:S02]  /*1e10*/  IADD3 R0, PT, PT, R6.reuse, R3, RZ ;  /* 0x0000000306007210 */ /* 0x040fe40007ffe0ff */
[----:B------:R-:W-:Y:S02]  /*1e20*/  IADD3 R9, P2, PT, R6, UR7, RZ ;  /* 0x0000000706097c10 */ /* 0x000fe4000ff5e0ff */
[C---:B----4-:R-:W-:Y:S01]  /*1e30*/  IADD3 R2, P1, PT, R0.reuse, UR7, RZ ;  /* 0x0000000700027c10 */ /* 0x050fe2000ff3e0ff */
[----:B------:R-:W-:Y:S01]  /*1e40*/  IMAD.IADD R0, R0, 0x1, R3 ;  /* 0x0000000100007824 */ /* 0x000fe200078e0203 */
[----:B------:R-:W-:Y:S01]  /*1e50*/  LEA.HI.X R5, R5, UR11, R10, 0x2, P0 ;  /* 0x0000000b05057c11 */ /* 0x000fe200080f140a */
[----:B------:R-:W-:Y:S01]  /*1e60*/  IMAD.X R12, RZ, RZ, UR8, P2 ;  /* 0x00000008ff0c7e24 */ /* 0x000fe200090e06ff */
[----:B------:R-:W-:-:S02]  /*1e70*/  LEA R6, P0, R14, UR10, 0x2 ;  /* 0x0000000a0e067c11 */ /* 0x000fc4000f8010ff */
[C---:B0-----:R-:W-:Y:S02]  /*1e80*/  LEA R8, P2, R9.reuse, UR10, 0x2 ;  /* 0x0000000a09087c11 */ /* 0x041fe4000f8410ff */
[----:B------:R-:W-:Y:S02]  /*1e90*/  IADD3.X R11, PT, PT, RZ, UR8, RZ, P1, !PT ;  /* 0x00000008ff0b7c10 */ /* 0x000fe40008ffe4ff */
[----:B------:R-:W-:Y:S02]  /*1ea0*/  LEA R10, P1, R2, UR10, 0x2 ;  /* 0x0000000a020a7c11 */ /* 0x000fe4000f8210ff */
[----:B--2---:R-:W-:Y:S02]  /*1eb0*/  LEA.HI.X R7, R14, UR11, R21, 0x2, P0 ;  /* 0x0000000b0e077c11 */ /* 0x004fe400080f1415 */
[----:B------:R-:W-:Y:S02]  /*1ec0*/  LEA.HI.X R9, R9, UR11, R12, 0x2, P2 ;  /* 0x0000000b09097c11 */ /* 0x000fe400090f140c */
[----:B------:R-:W-:-:S02]  /*1ed0*/  LEA.HI.X R11, R2, UR11, R11, 0x2, P1 ;  /* 0x0000000b020b7c11 */ /* 0x000fc400088f140b */
[----:B------:R-:W-:Y:S01]  /*1ee0*/  ISETP.GE.AND P0, PT, R0, UR9, PT ;  /* 0x0000000900007c0c */ /* 0x000fe2000bf06270 */
[----:B---3--:R3:W-:Y:S04]  /*1ef0*/  STG.E desc[UR12][R4.64], R13 ;  /* 0x0000000d04007986 */ /* 0x0087e8000c10190c */
[----:B-----5:R3:W-:Y:S04]  /*1f00*/  STG.E desc[UR12][R6.64], R15 ;  /* 0x0000000f06007986 */ /* 0x0207e8000c10190c */
[----:B-1----:R3:W-:Y:S04]  /*1f10*/  STG.E desc[UR12][R8.64], R17 ;  /* 0x0000001108007986 */ /* 0x0027e8000c10190c */
[----:B------:R3:W-:Y:S01]  /*1f20*/  STG.E desc[UR12][R10.64], R19 ;  /* 0x000000130a007986 */ /* 0x0007e2000c10190c */
[----:B------:R-:W-:Y:S05]  /*1f30*/  @!P0 BRA `(.L_x_31) ;  /* 0xfffffffc00748947 */ /* 0x000fea000383ffff */
[----:B------:R-:W-:Y:S05]  /*1f40*/  EXIT ;  /* 0x000000000000794d */ /* 0x000fea0003800000 */
.L_x_32:
[----:B------:R-:W-:-:S00]  /*1f50*/  BRA `(.L_x_32) ;  /* 0xfffffffc00fc7947 */ /* 0x000fc0000383ffff */
[----:B------:R-:W-:-:S00]  /*1f60*/  NOP ;  /* 0x0000000000007918 */ /* 0x000fc00000000000 */
        /* <DEDUP_REMOVED lines=9> */
.L_x_33:


//--------------------- .nv.shared._Z29wf_embedding_static_aa_kernelPfiiS_iiPsiPK6__halfiiPKfiPKiiS_iiiiifj --------------------------
	.section	.nv.shared._Z29wf_embedding_static_aa_kernelPfiiS_iiPsiPK6__halfiiPKfiPKiiS_iiiiifj,"aw",@nobits
	.sectionflags	@""
	.align	16
	.zero		1024


//--------------------- .nv.shared.reserved.0     --------------------------
	.section	.nv.shared.reserved.0,"aw",@nobits
	.weak		__nv_reservedSMEM_offset_0_alias
	.size		__nv_reservedSMEM_offset_0_alias, 0, 64
	.other		__nv_reservedSMEM_offset_0_alias,@"STO_CUDA_RESERVED_SHARED STV_DEFAULT"
__nv_reservedSMEM_offset_0_alias:
	.zero		0
	.zero		64


//--------------------- .nv.constant0._Z29wf_embedding_static_aa_kernelPfiiS_iiPsiPK6__halfiiPKfiPKiiS_iiiiifj --------------------------
	.section	.nv.constant0._Z29wf_embedding_static_aa_kernelPfiiS_iiPsiPK6__halfiiPKfiPKiiS_iiiiifj,"a",@progbits
	.sectionflags	@""
	.align	4
.nv.constant0._Z29wf_embedding_static_aa_kernelPfiiS_iiPsiPK6__halfiiPKfiPKiiS_iiiiifj:
	.zero		1028


//--------------------- SYMBOLS --------------------------

	.type		.nv.reservedSmem.offset0,@object
	.size		.nv.reservedSmem.offset0,0x4
	.type		.nv.reservedSmem.cap,@object
	.size		.nv.reservedSmem.cap,0x4
